	.target	sm_100

	.elftype	@"ET_EXEC"


//--------------------- .note.nv.tkinfo           --------------------------
	.section	.note.nv.tkinfo,"",@"SHT_NOTE"
	.sectionflags	@"SHF_NOTE_NV_TKINFO"
	.tkinfo
        /*0018*/ 	.word	0x00000081
        /*0030*/ 	.string	""
        /*0030*/ 	.string	"ptxas"
        /*0030*/ 	.string	"Cuda compilation tools, release 12.9, V12.9.86"
        /*0030*/ 	.string	"Build cuda_12.9.r12.9/compiler.36037853_0"
        /*0030*/ 	.string	"-regUsageLevel 10 -arch sm_100f -m 64 "



//--------------------- .note.nv.cuver            --------------------------
	.section	.note.nv.cuver,"",@"SHT_NOTE"
	.sectionflags	@"SHF_NOTE_NV_CUVER"
        /*0018*/ 	.short	0x0001
        /*001a*/ 	.short	0x0064
        /*001c*/ 	.short	0x0001
        /*001e*/ 	.short	0x0000
        /*0020*/ 	.short	0x0001
        /*0022*/ 	.short	0x0000


//--------------------- .nv.info                  --------------------------
	.section	.nv.info,"",@"SHT_CUDA_INFO"
	.align	4


	//----- nvinfo : EIATTR_REGCOUNT
	.align		4
        /*0000*/ 	.byte	0x04, 0x2f
        /*0002*/ 	.short	(.L_15 - .L_14)
	.align		4
.L_14:
        /*0004*/ 	.word	index@(_ZN9deep_gemm24sm100_fp8_gemm_1d1d_implILN4cute4UMMA5MajorE0ELS3_0ELj0ELj7168ELj2048ELj128ELj224ELj128ELj64ELj128ELj128ELj64ELj4ELj128ELj128ELj1ELb0ELj146ELNS_8GemmTypeE1ELb0EN7cutlass10bfloat16_tENS_16EpilogueIdentityEEEvPijjj14CUtensorMap_stS9_S9_S9_S9_)
        /*0008*/ 	.word	0x00000036


	//----- nvinfo : EIATTR_FRAME_SIZE
	.align		4
.L_15:
        /*000c*/ 	.byte	0x04, 0x11
        /*000e*/ 	.short	(.L_17 - .L_16)
	.align		4
.L_16:
        /*0010*/ 	.word	index@($__internal_3_$__cuda_sm20_div_u16)
        /*0014*/ 	.word	0x00000000


	//----- nvinfo : EIATTR_FRAME_SIZE
	.align		4
.L_17:
        /*0018*/ 	.byte	0x04, 0x11
        /*001a*/ 	.short	(.L_19 - .L_18)
	.align		4
.L_18:
        /*001c*/ 	.word	index@($__internal_2_$__cuda_sm10x_tcgen05_guardrail_trap_unallocated_columns_being_dealloced)
        /*0020*/ 	.word	0x00000000


	//----- nvinfo : EIATTR_FRAME_SIZE
	.align		4
.L_19:
        /*0024*/ 	.byte	0x04, 0x11
        /*0026*/ 	.short	(.L_21 - .L_20)
	.align		4
.L_20:
        /*0028*/ 	.word	index@($__internal_1_$__cuda_sm10x_tcgen05_guardrail_trap_phase_invalid_during_alloc)
        /*002c*/ 	.word	0x00000000


	//----- nvinfo : EIATTR_FRAME_SIZE
	.align		4
.L_21:
        /*0030*/ 	.byte	0x04, 0x11
        /*0032*/ 	.short	(.L_23 - .L_22)
	.align		4
.L_22:
        /*0034*/ 	.word	index@($__internal_0_$__cuda_sm10x_tcgen05_guardrail_trap_col_being_dealloced_not_returned_by_alloc)
        /*0038*/ 	.word	0x00000000


	//----- nvinfo : EIATTR_FRAME_SIZE
	.align		4
.L_23:
        /*003c*/ 	.byte	0x04, 0x11
        /*003e*/ 	.short	(.L_25 - .L_24)
	.align		4
.L_24:
        /*0040*/ 	.word	index@(_ZN9deep_gemm24sm100_fp8_gemm_1d1d_implILN4cute4UMMA5MajorE0ELS3_0ELj0ELj7168ELj2048ELj128ELj224ELj128ELj64ELj128ELj128ELj64ELj4ELj128ELj128ELj1ELb0ELj146ELNS_8GemmTypeE1ELb0EN7cutlass10bfloat16_tENS_16EpilogueIdentityEEEvPijjj14CUtensorMap_stS9_S9_S9_S9_)
        /*0044*/ 	.word	0x00000000


	//----- nvinfo : EIATTR_MIN_STACK_SIZE
	.align		4
.L_25:
        /*0048*/ 	.byte	0x04, 0x12
        /*004a*/ 	.short	(.L_27 - .L_26)
	.align		4
.L_26:
        /*004c*/ 	.word	index@(_ZN9deep_gemm24sm100_fp8_gemm_1d1d_implILN4cute4UMMA5MajorE0ELS3_0ELj0ELj7168ELj2048ELj128ELj224ELj128ELj64ELj128ELj128ELj64ELj4ELj128ELj128ELj1ELb0ELj146ELNS_8GemmTypeE1ELb0EN7cutlass10bfloat16_tENS_16EpilogueIdentityEEEvPijjj14CUtensorMap_stS9_S9_S9_S9_)
        /*0050*/ 	.word	0x00000000
.L_27:


//--------------------- .nv.info._ZN9deep_gemm24sm100_fp8_gemm_1d1d_implILN4cute4UMMA5MajorE0ELS3_0ELj0ELj7168ELj2048ELj128ELj224ELj128ELj64ELj128ELj128ELj64ELj4ELj128ELj128ELj1ELb0ELj146ELNS_8GemmTypeE1ELb0EN7cutlass10bfloat16_tENS_16EpilogueIdentityEEEvPijjj14CUtensorMap_stS9_S9_S9_S9_ --------------------------
	.section	.nv.info._ZN9deep_gemm24sm100_fp8_gemm_1d1d_implILN4cute4UMMA5MajorE0ELS3_0ELj0ELj7168ELj2048ELj128ELj224ELj128ELj64ELj128ELj128ELj64ELj4ELj128ELj128ELj1ELb0ELj146ELNS_8GemmTypeE1ELb0EN7cutlass10bfloat16_tENS_16EpilogueIdentityEEEvPijjj14CUtensorMap_stS9_S9_S9_S9_,"",@"SHT_CUDA_INFO"
	.sectionflags	@""
	.align	4


	//----- nvinfo : EIATTR_CUDA_API_VERSION
	.align		4
        /*0000*/ 	.byte	0x04, 0x37
        /*0002*/ 	.short	(.L_29 - .L_28)
.L_28:
        /*0004*/ 	.word	0x00000081


	//----- nvinfo : EIATTR_KPARAM_INFO
	.align		4
.L_29:
        /*0008*/ 	.byte	0x04, 0x17
        /*000a*/ 	.short	(.L_31 - .L_30)
.L_30:
        /*000c*/ 	.word	0x00000000
        /*0010*/ 	.short	0x0008
        /*0012*/ 	.short	0x0240
        /*0014*/ 	.byte	0x00, 0xf0, 0x01, 0x02


	//----- nvinfo : EIATTR_KPARAM_INFO
	.align		4
.L_31:
        /*0018*/ 	.byte	0x04, 0x17
        /*001a*/ 	.short	(.L_33 - .L_32)
.L_32:
        /*001c*/ 	.word	0x00000000
        /*0020*/ 	.short	0x0007
        /*0022*/ 	.short	0x01c0
        /*0024*/ 	.byte	0x00, 0xf0, 0x01, 0x02


	//----- nvinfo : EIATTR_KPARAM_INFO
	.align		4
.L_33:
        /*0028*/ 	.byte	0x04, 0x17
        /*002a*/ 	.short	(.L_35 - .L_34)
.L_34:
        /*002c*/ 	.word	0x00000000
        /*0030*/ 	.short	0x0006
        /*0032*/ 	.short	0x0140
        /*0034*/ 	.byte	0x00, 0xf0, 0x01, 0x02


	//----- nvinfo : EIATTR_KPARAM_INFO
	.align		4
.L_35:
        /*0038*/ 	.byte	0x04, 0x17
        /*003a*/ 	.short	(.L_37 - .L_36)
.L_36:
        /*003c*/ 	.word	0x00000000
        /*0040*/ 	.short	0x0005
        /*0042*/ 	.short	0x00c0
        /*0044*/ 	.byte	0x00, 0xf0, 0x01, 0x02


	//----- nvinfo : EIATTR_KPARAM_INFO
	.align		4
.L_37:
        /*0048*/ 	.byte	0x04, 0x17
        /*004a*/ 	.short	(.L_39 - .L_38)
.L_38:
        /*004c*/ 	.word	0x00000000
        /*0050*/ 	.short	0x0004
        /*0052*/ 	.short	0x0040
        /*0054*/ 	.byte	0x00, 0xf0, 0x01, 0x02


	//----- nvinfo : EIATTR_KPARAM_INFO
	.align		4
.L_39:
        /*0058*/ 	.byte	0x04, 0x17
        /*005a*/ 	.short	(.L_41 - .L_40)
.L_40:
        /*005c*/ 	.word	0x00000000
        /*0060*/ 	.short	0x0003
        /*0062*/ 	.short	0x0010
        /*0064*/ 	.byte	0x00, 0xf0, 0x11, 0x00


	//----- nvinfo : EIATTR_KPARAM_INFO
	.align		4
.L_41:
        /*0068*/ 	.byte	0x04, 0x17
        /*006a*/ 	.short	(.L_43 - .L_42)
.L_42:
        /*006c*/ 	.word	0x00000000
        /*0070*/ 	.short	0x0002
        /*0072*/ 	.short	0x000c
        /*0074*/ 	.byte	0x00, 0xf0, 0x11, 0x00


	//----- nvinfo : EIATTR_KPARAM_INFO
	.align		4
.L_43:
        /*0078*/ 	.byte	0x04, 0x17
        /*007a*/ 	.short	(.L_45 - .L_44)
.L_44:
        /*007c*/ 	.word	0x00000000
        /*0080*/ 	.short	0x0001
        /*0082*/ 	.short	0x0008
        /*0084*/ 	.byte	0x00, 0xf0, 0x11, 0x00


	//----- nvinfo : EIATTR_KPARAM_INFO
	.align		4
.L_45:
        /*0088*/ 	.byte	0x04, 0x17
        /*008a*/ 	.short	(.L_47 - .L_46)
.L_46:
        /*008c*/ 	.word	0x00000000
        /*0090*/ 	.short	0x0000
        /*0092*/ 	.short	0x0000
        /*0094*/ 	.byte	0x00, 0xf5, 0x21, 0x00


	//----- nvinfo : EIATTR_AT_ENTRY_FRAGMENTS
	.align		4
.L_47:
        /*0098*/ 	.byte	0x04, 0x4f
        /*009a*/ 	.short	(.L_49 - .L_48)


	//   ....[0]....
.L_48:
        /*009c*/ 	.word	0x00000004


	//----- nvinfo : EIATTR_RESERVED_SMEM_USED
	.align		4
.L_49:
        /*00a0*/ 	.byte	0x01, 0x41
	.zero		2


	//----- nvinfo : EIATTR_SPARSE_MMA_MASK
	.align		4
        /*00a4*/ 	.byte	0x03, 0x50
        /*00a6*/ 	.short	0x0000


	//----- nvinfo : EIATTR_TCGEN05_1CTA_USED
	.align		4
        /*00a8*/ 	.byte	0x01, 0x51
	.zero		2


	//----- nvinfo : EIATTR_MAXREG_COUNT
	.align		4
        /*00ac*/ 	.byte	0x03, 0x1b
        /*00ae*/ 	.short	0x00ff


	//----- nvinfo : EIATTR_NUM_BARRIERS
	.align		4
        /*00b0*/ 	.byte	0x02, 0x4c
        /*00b2*/ 	.byte	0x09
	.zero		1


	//----- nvinfo : EIATTR_INT_WARP_WIDE_INSTR_OFFSETS
	.align		4
        /*00b4*/ 	.byte	0x04, 0x31
        /*00b6*/ 	.short	(.L_51 - .L_50)


	//   ....[0]....
.L_50:
        /*00b8*/ 	.word	0x00005190


	//   ....[1]....
        /*00bc*/ 	.word	0x000051b0


	//----- nvinfo : EIATTR_COOP_GROUP_MASK_REGIDS
	.align		4
.L_51:
        /*00c0*/ 	.byte	0x04, 0x29
        /*00c2*/ 	.short	(.L_53 - .L_52)


	//   ....[0]....
.L_52:
        /*00c4*/ 	.word	0xffffffff


	//   ....[1]....
        /*00c8*/ 	.word	0xffffffff


	//   ....[2]....
        /*00cc*/ 	.word	0xffffffff


	//   ....[3]....
        /*00d0*/ 	.word	0xffffffff


	//   ....[4]....
        /*00d4*/ 	.word	0xffffffff


	//   ....[5]....
        /*00d8*/ 	.word	0xffffffff


	//   ....[6]....
        /*00dc*/ 	.word	0xffffffff


	//   ....[7]....
        /*00e0*/ 	.word	0xffffffff


	//   ....[8]....
        /*00e4*/ 	.word	0xffffffff


	//   ....[9]....
        /*00e8*/ 	.word	0xffffffff


	//   ....[10]....
        /*00ec*/ 	.word	0xffffffff


	//   ....[11]....
        /*00f0*/ 	.word	0xffffffff


	//   ....[12]....
        /*00f4*/ 	.word	0xffffffff


	//   ....[13]....
        /*00f8*/ 	.word	0xffffffff


	//----- nvinfo : EIATTR_COOP_GROUP_INSTR_OFFSETS
	.align		4
.L_53:
        /*00fc*/ 	.byte	0x04, 0x28
        /*00fe*/ 	.short	(.L_55 - .L_54)


	//   ....[0]....
.L_54:
        /*0100*/ 	.word	0x00000030


	//   ....[1]....
        /*0104*/ 	.word	0x00000470


	//   ....[2]....
        /*0108*/ 	.word	0x00000730


	//   ....[3]....
        /*010c*/ 	.word	0x00000b80


	//   ....[4]....
        /*0110*/ 	.word	0x00000c30


	//   ....[5]....
        /*0114*/ 	.word	0x00000ce0


	//   ....[6]....
        /*0118*/ 	.word	0x00001310


	//   ....[7]....
        /*011c*/ 	.word	0x00001330


	//   ....[8]....
        /*0120*/ 	.word	0x00001350


	//   ....[9]....
        /*0124*/ 	.word	0x000015a0


	//   ....[10]....
        /*0128*/ 	.word	0x000015d0


	//   ....[11]....
        /*012c*/ 	.word	0x000015f0


	//   ....[12]....
        /*0130*/ 	.word	0x000050b0


	//   ....[13]....
        /*0134*/ 	.word	0x00005270


	//----- nvinfo : EIATTR_VRC_CTA_INIT_COUNT
	.align		4
.L_55:
        /*0138*/ 	.byte	0x02, 0x4a
        /*013a*/ 	.byte	0x80
	.zero		1


	//----- nvinfo : EIATTR_MBARRIER_INSTR_OFFSETS
	.align		4
        /*013c*/ 	.byte	0x04, 0x39
        /*013e*/ 	.short	(.L_57 - .L_56)


	//   ....[0]....
.L_56:
        /*0140*/ 	.word	0x00000330
        /*0144*/ 	.word	0x000000ff
        /*0148*/ 	.word	0x00031800
        /*014c*/ 	.short	0x0100
        /*014e*/ 	.byte	0x05
	.zero		1


	//   ....[1]....
        /*0150*/ 	.word	0x00000340
        /*0154*/ 	.word	0x000000ff
        /*0158*/ 	.word	0x00031820
        /*015c*/ 	.short	0x0100
        /*015e*/ 	.byte	0x05
	.zero		1


	//   ....[2]....
        /*0160*/ 	.word	0x00000350
        /*0164*/ 	.word	0x000000ff
        /*0168*/ 	.word	0x00031840
        /*016c*/ 	.short	0x0100
        /*016e*/ 	.byte	0x05
	.zero		1


	//   ....[3]....
        /*0170*/ 	.word	0x00000360
        /*0174*/ 	.word	0x000000ff
        /*0178*/ 	.word	0x00031808
        /*017c*/ 	.short	0x0100
        /*017e*/ 	.byte	0x05
	.zero		1


	//   ....[4]....
        /*0180*/ 	.word	0x00000370
        /*0184*/ 	.word	0x000000ff
        /*0188*/ 	.word	0x00031828
        /*018c*/ 	.short	0x0100
        /*018e*/ 	.byte	0x05
	.zero		1


	//   ....[5]....
        /*0190*/ 	.word	0x00000380
        /*0194*/ 	.word	0x000000ff
        /*0198*/ 	.word	0x00031848
        /*019c*/ 	.short	0x0100
        /*019e*/ 	.byte	0x05
	.zero		1


	//   ....[6]....
        /*01a0*/ 	.word	0x00000390
        /*01a4*/ 	.word	0x000000ff
        /*01a8*/ 	.word	0x00031810
        /*01ac*/ 	.short	0x0100
        /*01ae*/ 	.byte	0x05
	.zero		1


	//   ....[7]....
        /*01b0*/ 	.word	0x000003a0
        /*01b4*/ 	.word	0x000000ff
        /*01b8*/ 	.word	0x00031830
        /*01bc*/ 	.short	0x0100
        /*01be*/ 	.byte	0x05
	.zero		1


	//   ....[8]....
        /*01c0*/ 	.word	0x000003b0
        /*01c4*/ 	.word	0x000000ff
        /*01c8*/ 	.word	0x00031850
        /*01cc*/ 	.short	0x0100
        /*01ce*/ 	.byte	0x05
	.zero		1


	//   ....[9]....
        /*01d0*/ 	.word	0x000003c0
        /*01d4*/ 	.word	0x000000ff
        /*01d8*/ 	.word	0x00031818
        /*01dc*/ 	.short	0x0100
        /*01de*/ 	.byte	0x05
	.zero		1


	//   ....[10]....
        /*01e0*/ 	.word	0x000003d0
        /*01e4*/ 	.word	0x000000ff
        /*01e8*/ 	.word	0x00031838
        /*01ec*/ 	.short	0x0100
        /*01ee*/ 	.byte	0x05
	.zero		1


	//   ....[11]....
        /*01f0*/ 	.word	0x000003e0
        /*01f4*/ 	.word	0x000000ff
        /*01f8*/ 	.word	0x00031858
        /*01fc*/ 	.short	0x0100
        /*01fe*/ 	.byte	0x05
	.zero		1


	//   ....[12]....
        /*0200*/ 	.word	0x000003f0
        /*0204*/ 	.word	0x000000ff
        /*0208*/ 	.word	0x00031860
        /*020c*/ 	.short	0x0100
        /*020e*/ 	.byte	0x05
	.zero		1


	//   ....[13]....
        /*0210*/ 	.word	0x00000400
        /*0214*/ 	.word	0x000000ff
        /*0218*/ 	.word	0x00031870
        /*021c*/ 	.short	0x0100
        /*021e*/ 	.byte	0x05
	.zero		1


	//   ....[14]....
        /*0220*/ 	.word	0x00000410
        /*0224*/ 	.word	0x000000ff
        /*0228*/ 	.word	0x00031868
        /*022c*/ 	.short	0x0100
        /*022e*/ 	.byte	0x05
	.zero		1


	//   ....[15]....
        /*0230*/ 	.word	0x00000420
        /*0234*/ 	.word	0x000000ff
        /*0238*/ 	.word	0x00031878
        /*023c*/ 	.short	0x0100
        /*023e*/ 	.byte	0x05
	.zero		1


	//   ....[16]....
        /*0240*/ 	.word	0x00000a30
        /*0244*/ 	.word	0x00000002
        /*0248*/ 	.word	0x00031800
        /*024c*/ 	.short	0x010a
        /*024e*/ 	.byte	0xff
	.zero		1


	//   ....[17]....
        /*0250*/ 	.word	0x00000dc0
        /*0254*/ 	.word	0x00000002
        /*0258*/ 	.word	0x00000000
        /*025c*/ 	.short	0x0101
        /*025e*/ 	.byte	0xff
	.zero		1


	//   ....[18]....
        /*0260*/ 	.word	0x00001100
        /*0264*/ 	.word	0x00000000
        /*0268*/ 	.word	0x00031870
        /*026c*/ 	.short	0x010a
        /*026e*/ 	.byte	0x08
	.zero		1


	//   ....[19]....
        /*0270*/ 	.word	0x000011a0
        /*0274*/ 	.word	0x000000ff
        /*0278*/ 	.word	0x00031840
        /*027c*/ 	.short	0x010a
        /*027e*/ 	.byte	0x0d
	.zero		1


	//   ....[20]....
        /*0280*/ 	.word	0x00001570
        /*0284*/ 	.word	0x000000ff
        /*0288*/ 	.word	0x00031840
        /*028c*/ 	.short	0x010a
        /*028e*/ 	.byte	0x09
	.zero		1


	//   ....[21]....
        /*0290*/ 	.word	0x00001af0
        /*0294*/ 	.word	0x00000008
        /*0298*/ 	.word	0x00031820
        /*029c*/ 	.short	0x010a
        /*029e*/ 	.byte	0xff
	.zero		1


	//   ....[22]....
        /*02a0*/ 	.word	0x00001f40
        /*02a4*/ 	.word	0x00000008
        /*02a8*/ 	.word	0x00031828
        /*02ac*/ 	.short	0x010a
        /*02ae*/ 	.byte	0xff
	.zero		1


	//   ....[23]....
        /*02b0*/ 	.word	0x000020b0
        /*02b4*/ 	.word	0x00000008
        /*02b8*/ 	.word	0x00031830
        /*02bc*/ 	.short	0x010a
        /*02be*/ 	.byte	0xff
	.zero		1


	//   ....[24]....
        /*02c0*/ 	.word	0x00002210
        /*02c4*/ 	.word	0x00000008
        /*02c8*/ 	.word	0x00031838
        /*02cc*/ 	.short	0x010a
        /*02ce*/ 	.byte	0xff
	.zero		1


	//   ....[25]....
        /*02d0*/ 	.word	0x00002340
        /*02d4*/ 	.word	0x00000008
        /*02d8*/ 	.word	0x00031820
        /*02dc*/ 	.short	0x010a
        /*02de*/ 	.byte	0xff
	.zero		1


	//   ....[26]....
        /*02e0*/ 	.word	0x00002560
        /*02e4*/ 	.word	0x00000008
        /*02e8*/ 	.word	0x00031828
        /*02ec*/ 	.short	0x010a
        /*02ee*/ 	.byte	0xff
	.zero		1


	//   ....[27]....
        /*02f0*/ 	.word	0x00002690
        /*02f4*/ 	.word	0x00000008
        /*02f8*/ 	.word	0x00031830
        /*02fc*/ 	.short	0x010a
        /*02fe*/ 	.byte	0xff
	.zero		1


	//   ....[28]....
        /*0300*/ 	.word	0x000027c0
        /*0304*/ 	.word	0x00000008
        /*0308*/ 	.word	0x00031838
        /*030c*/ 	.short	0x010a
        /*030e*/ 	.byte	0xff
	.zero		1


	//   ....[29]....
        /*0310*/ 	.word	0x000028f0
        /*0314*/ 	.word	0x00000008
        /*0318*/ 	.word	0x00031820
        /*031c*/ 	.short	0x010a
        /*031e*/ 	.byte	0xff
	.zero		1


	//   ....[30]....
        /*0320*/ 	.word	0x00002b10
        /*0324*/ 	.word	0x00000008
        /*0328*/ 	.word	0x00031828
        /*032c*/ 	.short	0x010a
        /*032e*/ 	.byte	0xff
	.zero		1


	//   ....[31]....
        /*0330*/ 	.word	0x00002c40
        /*0334*/ 	.word	0x00000008
        /*0338*/ 	.word	0x00031830
        /*033c*/ 	.short	0x010a
        /*033e*/ 	.byte	0xff
	.zero		1


	//   ....[32]....
        /*0340*/ 	.word	0x00002d70
        /*0344*/ 	.word	0x00000008
        /*0348*/ 	.word	0x00031838
        /*034c*/ 	.short	0x010a
        /*034e*/ 	.byte	0xff
	.zero		1


	//   ....[33]....
        /*0350*/ 	.word	0x00002ea0
        /*0354*/ 	.word	0x00000008
        /*0358*/ 	.word	0x00031820
        /*035c*/ 	.short	0x010a
        /*035e*/ 	.byte	0xff
	.zero		1


	//   ....[34]....
        /*0360*/ 	.word	0x000030c0
        /*0364*/ 	.word	0x00000008
        /*0368*/ 	.word	0x00031828
        /*036c*/ 	.short	0x010a
        /*036e*/ 	.byte	0xff
	.zero		1


	//   ....[35]....
        /*0370*/ 	.word	0x000031f0
        /*0374*/ 	.word	0x00000008
        /*0378*/ 	.word	0x00031830
        /*037c*/ 	.short	0x010a
        /*037e*/ 	.byte	0xff
	.zero		1


	//   ....[36]....
        /*0380*/ 	.word	0x00003320
        /*0384*/ 	.word	0x00000008
        /*0388*/ 	.word	0x00031838
        /*038c*/ 	.short	0x010a
        /*038e*/ 	.byte	0xff
	.zero		1


	//   ....[37]....
        /*0390*/ 	.word	0x000037b0
        /*0394*/ 	.word	0x00000014
        /*0398*/ 	.word	0x00031860
        /*039c*/ 	.short	0x010a
        /*039e*/ 	.byte	0xff
	.zero		1


	//   ....[38]....
        /*03a0*/ 	.word	0x00004f30
        /*03a4*/ 	.word	0x00000014
        /*03a8*/ 	.word	0x00000000
        /*03ac*/ 	.short	0x0101
        /*03ae*/ 	.byte	0xff
	.zero		1


	//   ....[39]....
        /*03b0*/ 	.word	0x000052a0
        /*03b4*/ 	.word	0x00000002
        /*03b8*/ 	.word	0x00031800
        /*03bc*/ 	.short	0x010a
        /*03be*/ 	.byte	0xff
	.zero		1


	//   ....[40]....
        /*03c0*/ 	.word	0x00005320
        /*03c4*/ 	.word	0x00000000
        /*03c8*/ 	.word	0x00031870
        /*03cc*/ 	.short	0x010a
        /*03ce*/ 	.byte	0xff
	.zero		1


	//   ....[41]....
        /*03d0*/ 	.word	0x00005390
        /*03d4*/ 	.word	0x00000002
        /*03d8*/ 	.word	0x00031840
        /*03dc*/ 	.short	0x010a
        /*03de*/ 	.byte	0xff
	.zero		1


	//   ....[42]....
        /*03e0*/ 	.word	0x00005400
        /*03e4*/ 	.word	0x00000000
        /*03e8*/ 	.word	0x00031840
        /*03ec*/ 	.short	0x010a
        /*03ee*/ 	.byte	0xff
	.zero		1


	//   ....[43]....
        /*03f0*/ 	.word	0x00005470
        /*03f4*/ 	.word	0x00000008
        /*03f8*/ 	.word	0x00031820
        /*03fc*/ 	.short	0x010a
        /*03fe*/ 	.byte	0xff
	.zero		1


	//   ....[44]....
        /*0400*/ 	.word	0x000054e0
        /*0404*/ 	.word	0x00000008
        /*0408*/ 	.word	0x00031828
        /*040c*/ 	.short	0x010a
        /*040e*/ 	.byte	0xff
	.zero		1


	//   ....[45]....
        /*0410*/ 	.word	0x00005550
        /*0414*/ 	.word	0x00000008
        /*0418*/ 	.word	0x00031830
        /*041c*/ 	.short	0x010a
        /*041e*/ 	.byte	0xff
	.zero		1


	//   ....[46]....
        /*0420*/ 	.word	0x000055c0
        /*0424*/ 	.word	0x00000008
        /*0428*/ 	.word	0x00031838
        /*042c*/ 	.short	0x010a
        /*042e*/ 	.byte	0xff
	.zero		1


	//   ....[47]....
        /*0430*/ 	.word	0x00005610
        /*0434*/ 	.word	0x00000008
        /*0438*/ 	.word	0x00031820
        /*043c*/ 	.short	0x010a
        /*043e*/ 	.byte	0xff
	.zero		1


	//   ....[48]....
        /*0440*/ 	.word	0x00005660
        /*0444*/ 	.word	0x00000008
        /*0448*/ 	.word	0x00031828
        /*044c*/ 	.short	0x010a
        /*044e*/ 	.byte	0xff
	.zero		1


	//   ....[49]....
        /*0450*/ 	.word	0x000056b0
        /*0454*/ 	.word	0x00000008
        /*0458*/ 	.word	0x00031830
        /*045c*/ 	.short	0x010a
        /*045e*/ 	.byte	0xff
	.zero		1


	//   ....[50]....
        /*0460*/ 	.word	0x00005700
        /*0464*/ 	.word	0x00000008
        /*0468*/ 	.word	0x00031838
        /*046c*/ 	.short	0x010a
        /*046e*/ 	.byte	0xff
	.zero		1


	//   ....[51]....
        /*0470*/ 	.word	0x00005770
        /*0474*/ 	.word	0x00000008
        /*0478*/ 	.word	0x00031820
        /*047c*/ 	.short	0x010a
        /*047e*/ 	.byte	0xff
	.zero		1


	//   ....[52]....
        /*0480*/ 	.word	0x000057e0
        /*0484*/ 	.word	0x00000008
        /*0488*/ 	.word	0x00031828
        /*048c*/ 	.short	0x010a
        /*048e*/ 	.byte	0xff
	.zero		1


	//   ....[53]....
        /*0490*/ 	.word	0x00005850
        /*0494*/ 	.word	0x00000008
        /*0498*/ 	.word	0x00031830
        /*049c*/ 	.short	0x010a
        /*049e*/ 	.byte	0xff
	.zero		1


	//   ....[54]....
        /*04a0*/ 	.word	0x000058c0
        /*04a4*/ 	.word	0x00000008
        /*04a8*/ 	.word	0x00031838
        /*04ac*/ 	.short	0x010a
        /*04ae*/ 	.byte	0xff
	.zero		1


	//   ....[55]....
        /*04b0*/ 	.word	0x00005910
        /*04b4*/ 	.word	0x00000008
        /*04b8*/ 	.word	0x00031820
        /*04bc*/ 	.short	0x010a
        /*04be*/ 	.byte	0xff
	.zero		1


	//   ....[56]....
        /*04c0*/ 	.word	0x00005960
        /*04c4*/ 	.word	0x00000008
        /*04c8*/ 	.word	0x00031828
        /*04cc*/ 	.short	0x010a
        /*04ce*/ 	.byte	0xff
	.zero		1


	//   ....[57]....
        /*04d0*/ 	.word	0x000059b0
        /*04d4*/ 	.word	0x00000008
        /*04d8*/ 	.word	0x00031830
        /*04dc*/ 	.short	0x010a
        /*04de*/ 	.byte	0xff
	.zero		1


	//   ....[58]....
        /*04e0*/ 	.word	0x00005a00
        /*04e4*/ 	.word	0x00000008
        /*04e8*/ 	.word	0x00031838
        /*04ec*/ 	.short	0x010a
        /*04ee*/ 	.byte	0xff
	.zero		1


	//   ....[59]....
        /*04f0*/ 	.word	0x00005a60
        /*04f4*/ 	.word	0x00000014
        /*04f8*/ 	.word	0x00031860
        /*04fc*/ 	.short	0x010a
        /*04fe*/ 	.byte	0xff
	.zero		1


	//----- nvinfo : EIATTR_NUM_MBARRIERS
	.align		4
.L_57:
        /*0500*/ 	.byte	0x03, 0x38
        /*0502*/ 	.short	0x0010


	//----- nvinfo : EIATTR_EXIT_INSTR_OFFSETS
	.align		4
        /*0504*/ 	.byte	0x04, 0x1c
        /*0506*/ 	.short	(.L_59 - .L_58)


	//   ....[0]....
.L_58:
        /*0508*/ 	.word	0x00000830


	//   ....[1]....
        /*050c*/ 	.word	0x00000e20


	//   ....[2]....
        /*0510*/ 	.word	0x00000ef0


	//   ....[3]....
        /*0514*/ 	.word	0x000018f0


	//   ....[4]....
        /*0518*/ 	.word	0x00001960


	//   ....[5]....
        /*051c*/ 	.word	0x00003470


	//   ....[6]....
        /*0520*/ 	.word	0x000034d0


	//   ....[7]....
        /*0524*/ 	.word	0x00005090


	//   ....[8]....
        /*0528*/ 	.word	0x00005280


	//----- nvinfo : EIATTR_MAX_THREADS
	.align		4
.L_59:
        /*052c*/ 	.byte	0x04, 0x05
        /*052e*/ 	.short	(.L_61 - .L_60)
.L_60:
        /*0530*/ 	.word	0x00000100
        /*0534*/ 	.word	0x00000001
        /*0538*/ 	.word	0x00000001


	//----- nvinfo : EIATTR_CRS_STACK_SIZE
	.align		4
.L_61:
        /*053c*/ 	.byte	0x04, 0x1e
        /*053e*/ 	.short	(.L_63 - .L_62)
.L_62:
        /*0540*/ 	.word	0x00000000


	//----- nvinfo : EIATTR_CBANK_PARAM_SIZE
	.align		4
.L_63:
        /*0544*/ 	.byte	0x03, 0x19
        /*0546*/ 	.short	0x02c0


	//----- nvinfo : EIATTR_PARAM_CBANK
	.align		4
        /*0548*/ 	.byte	0x04, 0x0a
        /*054a*/ 	.short	(.L_65 - .L_64)
	.align		4
.L_64:
        /*054c*/ 	.word	index@(.nv.constant0._ZN9deep_gemm24sm100_fp8_gemm_1d1d_implILN4cute4UMMA5MajorE0ELS3_0ELj0ELj7168ELj2048ELj128ELj224ELj128ELj64ELj128ELj128ELj64ELj4ELj128ELj128ELj1ELb0ELj146ELNS_8GemmTypeE1ELb0EN7cutlass10bfloat16_tENS_16EpilogueIdentityEEEvPijjj14CUtensorMap_stS9_S9_S9_S9_)
        /*0550*/ 	.short	0x0380
        /*0552*/ 	.short	0x02c0


	//----- nvinfo : EIATTR_SW_WAR
	.align		4
.L_65:
        /*0554*/ 	.byte	0x04, 0x36
        /*0556*/ 	.short	(.L_67 - .L_66)
.L_66:
        /*0558*/ 	.word	0x00000008
.L_67:


//--------------------- .nv.compat                --------------------------
	.section	.nv.compat,"",@"SHT_CUDA_COMPAT_INFO"
	.align	4
        /*0000*/ 	.byte	0x02, 0x02, 0x02, 0x00, 0x02, 0x05, 0x05, 0x00, 0x02, 0x03, 0x01, 0x00, 0x02, 0x06, 0x01, 0x00


//--------------------- .nv.callgraph             --------------------------
	.section	.nv.callgraph,"",@"SHT_CUDA_CALLGRAPH"
	.align	4
	.sectionentsize	8
	.align		4
        /*0000*/ 	.word	0x00000000
	.align		4
        /*0004*/ 	.word	0xffffffff
	.align		4
        /*0008*/ 	.word	0x00000000
	.align		4
        /*000c*/ 	.word	0xfffffffe
	.align		4
        /*0010*/ 	.word	0x00000000
	.align		4
        /*0014*/ 	.word	0xfffffffd
	.align		4
        /*0018*/ 	.word	0x00000000
	.align		4
        /*001c*/ 	.word	0xfffffffc


//--------------------- .nv.constant4             --------------------------
	.section	.nv.constant4,"a",@progbits
	.align	8
	.align		8
.nv.constant4:
        /*0000*/ 	.dword	_ZN47_INTERNAL_5722b76f_9_kernel_cu_9d5a8d1d_28938934cuda3std3__45__cpo5beginE
	.align		8
        /*0008*/ 	.dword	_ZN47_INTERNAL_5722b76f_9_kernel_cu_9d5a8d1d_28938934cuda3std3__45__cpo3endE
	.align		8
        /*0010*/ 	.dword	_ZN47_INTERNAL_5722b76f_9_kernel_cu_9d5a8d1d_28938934cuda3std3__45__cpo6cbeginE
	.align		8
        /*0018*/ 	.dword	_ZN47_INTERNAL_5722b76f_9_kernel_cu_9d5a8d1d_28938934cuda3std3__45__cpo4cendE
	.align		8
        /*0020*/ 	.dword	_ZN47_INTERNAL_5722b76f_9_kernel_cu_9d5a8d1d_28938934cuda3std3__449_GLOBAL__N__5722b76f_9_kernel_cu_9d5a8d1d_28938936ignoreE
	.align		8
        /*0028*/ 	.dword	_ZN47_INTERNAL_5722b76f_9_kernel_cu_9d5a8d1d_28938934cuda3std3__419piecewise_constructE
	.align		8
        /*0030*/ 	.dword	_ZN47_INTERNAL_5722b76f_9_kernel_cu_9d5a8d1d_28938934cuda3std3__48in_placeE
	.align		8
        /*0038*/ 	.dword	_ZN47_INTERNAL_5722b76f_9_kernel_cu_9d5a8d1d_28938934cuda3std6ranges3__45__cpo4swapE
	.align		8
        /*0040*/ 	.dword	_ZN47_INTERNAL_5722b76f_9_kernel_cu_9d5a8d1d_28938934cuda3std6ranges3__45__cpo9iter_moveE
	.align		8
        /*0048*/ 	.dword	_ZN47_INTERNAL_5722b76f_9_kernel_cu_9d5a8d1d_28938934cute7productE
	.align		8
        /*0050*/ 	.dword	_ZN47_INTERNAL_5722b76f_9_kernel_cu_9d5a8d1d_28938934cute1_E


//--------------------- .text._ZN9deep_gemm24sm100_fp8_gemm_1d1d_implILN4cute4UMMA5MajorE0ELS3_0ELj0ELj7168ELj2048ELj128ELj224ELj128ELj64ELj128ELj128ELj64ELj4ELj128ELj128ELj1ELb0ELj146ELNS_8GemmTypeE1ELb0EN7cutlass10bfloat16_tENS_16EpilogueIdentityEEEvPijjj14CUtensorMap_stS9_S9_S9_S9_ --------------------------
	.section	.text._ZN9deep_gemm24sm100_fp8_gemm_1d1d_implILN4cute4UMMA5MajorE0ELS3_0ELj0ELj7168ELj2048ELj128ELj224ELj128ELj64ELj128ELj128ELj64ELj4ELj128ELj128ELj1ELb0ELj146ELNS_8GemmTypeE1ELb0EN7cutlass10bfloat16_tENS_16EpilogueIdentityEEEvPijjj14CUtensorMap_stS9_S9_S9_S9_,"ax",@progbits
	.align	128
        .global         _ZN9deep_gemm24sm100_fp8_gemm_1d1d_implILN4cute4UMMA5MajorE0ELS3_0ELj0ELj7168ELj2048ELj128ELj224ELj128ELj64ELj128ELj128ELj64ELj4ELj128ELj128ELj1ELb0ELj146ELNS_8GemmTypeE1ELb0EN7cutlass10bfloat16_tENS_16EpilogueIdentityEEEvPijjj14CUtensorMap_stS9_S9_S9_S9_
        .type           _ZN9deep_gemm24sm100_fp8_gemm_1d1d_implILN4cute4UMMA5MajorE0ELS3_0ELj0ELj7168ELj2048ELj128ELj224ELj128ELj64ELj128ELj128ELj64ELj4ELj128ELj128ELj1ELb0ELj146ELNS_8GemmTypeE1ELb0EN7cutlass10bfloat16_tENS_16EpilogueIdentityEEEvPijjj14CUtensorMap_stS9_S9_S9_S9_,@function
        .size           _ZN9deep_gemm24sm100_fp8_gemm_1d1d_implILN4cute4UMMA5MajorE0ELS3_0ELj0ELj7168ELj2048ELj128ELj224ELj128ELj64ELj128ELj128ELj64ELj4ELj128ELj128ELj1ELb0ELj146ELNS_8GemmTypeE1ELb0EN7cutlass10bfloat16_tENS_16EpilogueIdentityEEEvPijjj14CUtensorMap_stS9_S9_S9_S9_,(.L_x_100 - _ZN9deep_gemm24sm100_fp8_gemm_1d1d_implILN4cute4UMMA5MajorE0ELS3_0ELj0ELj7168ELj2048ELj128ELj224ELj128ELj64ELj128ELj128ELj64ELj4ELj128ELj128ELj1ELb0ELj146ELNS_8GemmTypeE1ELb0EN7cutlass10bfloat16_tENS_16EpilogueIdentityEEEvPijjj14CUtensorMap_stS9_S9_S9_S9_)
        .other          _ZN9deep_gemm24sm100_fp8_gemm_1d1d_implILN4cute4UMMA5MajorE0ELS3_0ELj0ELj7168ELj2048ELj128ELj224ELj128ELj64ELj128ELj128ELj64ELj4ELj128ELj128ELj1ELb0ELj146ELNS_8GemmTypeE1ELb0EN7cutlass10bfloat16_tENS_16EpilogueIdentityEEEvPijjj14CUtensorMap_stS9_S9_S9_S9_,@"STO_CUDA_ENTRY STV_DEFAULT"
_ZN9deep_gemm24sm100_fp8_gemm_1d1d_implILN4cute4UMMA5MajorE0ELS3_0ELj0ELj7168ELj2048ELj128ELj224ELj128ELj64ELj128ELj128ELj64ELj4ELj128ELj128ELj1ELb0ELj146ELNS_8GemmTypeE1ELb0EN7cutlass10bfloat16_tENS_16EpilogueIdentityEEEvPijjj14CUtensorMap_stS9_S9_S9_S9_:
.text._ZN9deep_gemm24sm100_fp8_gemm_1d1d_implILN4cute4UMMA5MajorE0ELS3_0ELj0ELj7168ELj2048ELj128ELj224ELj128ELj64ELj128ELj128ELj64ELj4ELj128ELj128ELj1ELb0ELj146ELNS_8GemmTypeE1ELb0EN7cutlass10bfloat16_tENS_16EpilogueIdentityEEEvPijjj14CUtensorMap_stS9_S9_S9_S9_:
[----:B------:R-:W1:Y:S01]  /*0000*/  LDC R1, c[0x0][0x37c] ;  /* 0x0000df00ff017b82 */ /* 0x000e620000000800 */
[----:B------:R-:W2:Y:S02]  /*0010*/  S2R R0, SR_TID.X ;  /* 0x0000000000007919 */ /* 0x000ea40000002100 */
[----:B--2---:R-:W-:-:S05]  /*0020*/  SHF.R.U32.HI R0, RZ, 0x5, R0 ;  /* 0x00000005ff007819 */ /* 0x004fca0000011600 */
[----:B------:R-:W2:Y:S02]  /*0030*/  SHFL.IDX PT, R21, R0, RZ, 0x1f ;  /* 0x00001fff00157589 */ /* 0x000ea400000e0000 */
[----:B--2---:R-:W-:-:S13]  /*0040*/  ISETP.NE.AND P0, PT, R21, 0x2, PT ;  /* 0x000000021500780c */ /* 0x004fda0003f05270 */
[----:B-1----:R-:W-:Y:S05]  /*0050*/  @!P0 BRA `(.L_x_0) ;  /* 0x0000000400008947 */ /* 0x002fea0003800000 */
[----:B------:R-:W-:-:S13]  /*0060*/  ISETP.NE.AND P0, PT, R21, 0x1, PT ;  /* 0x000000011500780c */ /* 0x000fda0003f05270 */
[----:B------:R-:W-:Y:S05]  /*0070*/  @!P0 BRA `(.L_x_1) ;  /* 0x0000000000608947 */ /* 0x000fea0003800000 */
[----:B------:R-:W-:-:S13]  /*0080*/  ISETP.NE.AND P0, PT, R21, RZ, PT ;  /* 0x000000ff1500720c */ /* 0x000fda0003f05270 */
[----:B------:R-:W-:Y:S05]  /*0090*/  @P0 BRA `(.L_x_2) ;  /* 0x0000000400a80947 */ /* 0x000fea0003800000 */
[----:B------:R-:W-:Y:S01]  /*00a0*/  ELECT P0, URZ, PT ;  /* 0x0000000000ff782f */ /* 0x000fe20003800000 */
[----:B------:R-:W-:-:S12]  /*00b0*/  BSSY.RECONVERGENT B0, `(.L_x_3) ;  /* 0x0000013000007945 */ /* 0x000fd80003800200 */
[----:B------:R-:W-:Y:S05]  /*00c0*/  @!P0 BRA `(.L_x_4) ;  /* 0x0000000000448947 */ /* 0x000fea0003800000 */
[----:B------:R-:W1:Y:S02]  /*00d0*/  LDCU.64 UR4, c[0x0][0x348] ;  /* 0x00006900ff0477ac */ /* 0x000e640008000a00 */
[----:B-1----:R-:W-:Y:S02]  /*00e0*/  UIADD3 UR12, UP4, UPT, UR4, 0x40, URZ ;  /* 0x00000040040c7890 */ /* 0x002fe4000ff9e0ff */
[----:B------:R-:W-:Y:S02]  /*00f0*/  UIADD3 UR10, UP3, UPT, UR4, 0xc0, URZ ;  /* 0x000000c0040a7890 */ /* 0x000fe4000ff7e0ff */
[----:B------:R-:W-:Y:S02]  /*0100*/  UIADD3 UR8, UP2, UPT, UR4, 0x140, URZ ;  /* 0x0000014004087890 */ /* 0x000fe4000ff5e0ff */
[----:B------:R-:W-:Y:S02]  /*0110*/  UIADD3 UR6, UP1, UPT, UR4, 0x1c0, URZ ;  /* 0x000001c004067890 */ /* 0x000fe4000ff3e0ff */
[----:B------:R-:W-:-:S02]  /*0120*/  UIADD3 UR4, UP0, UPT, UR4, 0x240, URZ ;  /* 0x0000024004047890 */ /* 0x000fc4000ff1e0ff */
[----:B------:R-:W-:Y:S02]  /*0130*/  UIADD3.X UR13, UPT, UPT, URZ, UR5, URZ, UP4, !UPT ;  /* 0x00000005ff0d7290 */ /* 0x000fe4000a7fe4ff */
[----:B------:R-:W-:Y:S02]  /*0140*/  UIADD3.X UR11, UPT, UPT, URZ, UR5, URZ, UP3, !UPT ;  /* 0x00000005ff0b7290 */ /* 0x000fe40009ffe4ff */
[----:B------:R-:W-:Y:S02]  /*0150*/  UIADD3.X UR9, UPT, UPT, URZ, UR5, URZ, UP2, !UPT ;  /* 0x00000005ff097290 */ /* 0x000fe400097fe4ff */
[----:B------:R-:W-:Y:S02]  /*0160*/  UIADD3.X UR7, UPT, UPT, URZ, UR5, URZ, UP1, !UPT ;  /* 0x00000005ff077290 */ /* 0x000fe40008ffe4ff */
[----:B------:R-:W-:Y:S01]  /*0170*/  UIADD3.X UR5, UPT, UPT, URZ, UR5, URZ, UP0, !UPT ;  /* 0x00000005ff057290 */ /* 0x000fe200087fe4ff */
[----:B------:R1:W-:Y:S02]  /*0180*/  UTMACCTL.PF [UR12] ;  /* 0x000000000c0079b9 */ /* 0x0003e40008040000 */
[----:B------:R1:W-:Y:S02]  /*0190*/  UTMACCTL.PF [UR10] ;  /* 0x000000000a0079b9 */ /* 0x0003e40008040000 */
[----:B------:R1:W-:Y:S02]  /*01a0*/  UTMACCTL.PF [UR8] ;  /* 0x00000000080079b9 */ /* 0x0003e40008040000 */
[----:B------:R1:W-:Y:S02]  /*01b0*/  UTMACCTL.PF [UR6] ;  /* 0x00000000060079b9 */ /* 0x0003e40008040000 */
[----:B------:R1:W-:Y:S02]  /*01c0*/  UTMACCTL.PF [UR4] ;  /* 0x00000000040079b9 */ /* 0x0003e40008040000 */
[----:B-1----:R-:W-:Y:S01]  /*01d0*/  NOP ;  /* 0x0000000000007918 */ /* 0x002fe20000000000 */
.L_x_4:
[----:B------:R-:W-:Y:S05]  /*01e0*/  BSYNC.RECONVERGENT B0 ;  /* 0x0000000000007941 */ /* 0x000fea0003800200 */
.L_x_3:
[----:B------:R-:W-:Y:S05]  /*01f0*/  BRA `(.L_x_2) ;  /* 0x0000000400507947 */ /* 0x000fea0003800000 */
.L_x_1:
[----:B------:R-:W-:Y:S01]  /*0200*/  ELECT P0, URZ, PT ;  /* 0x0000000000ff782f */ /* 0x000fe20003800000 */
[----:B------:R-:W-:-:S12]  /*0210*/  BSSY.RECONVERGENT B0, `(.L_x_5) ;  /* 0x0000023000007945 */ /* 0x000fd80003800200 */
[----:B------:R-:W-:Y:S05]  /*0220*/  @!P0 BRA `(.L_x_6) ;  /* 0x0000000000848947 */ /* 0x000fea0003800000 */
[----:B------:R-:W1:Y:S01]  /*0230*/  S2UR UR5, SR_CgaCtaId ;  /* 0x00000000000579c3 */ /* 0x000e620000008800 */
[----:B------:R-:W-:Y:S01]  /*0240*/  UMOV UR7, 0x400 ;  /* 0x0000040000077882 */ /* 0x000fe20000000000 */
[----:B------:R-:W-:Y:S01]  /*0250*/  UMOV UR6, 0x1 ;  /* 0x0000000100067882 */ /* 0x000fe20000000000 */
[----:B------:R-:W-:Y:S02]  /*0260*/  UMOV UR4, 0x20 ;  /* 0x0000002000047882 */ /* 0x000fe40000000000 */
[----:B------:R-:W-:-:S04]  /*0270*/  UIADD3 UR8, UPT, UPT, -UR4, 0x100000, URZ ;  /* 0x0010000004087890 */ /* 0x000fc8000fffe1ff */
[----:B------:R-:W-:Y:S02]  /*0280*/  USHF.L.U32 UR9, UR8, 0xb, URZ ;  /* 0x0000000b08097899 */ /* 0x000fe400080006ff */
[----:B------:R-:W-:Y:S01]  /*0290*/  USHF.L.U32 UR8, UR8, 0x1, URZ ;  /* 0x0000000108087899 */ /* 0x000fe200080006ff */
[----:B------:R-:W-:Y:S02]  /*02a0*/  UMOV UR4, 0x80 ;  /* 0x0000008000047882 */ /* 0x000fe40000000000 */
[----:B------:R-:W-:-:S04]  /*02b0*/  UIADD3 UR10, UPT, UPT, -UR4, 0x100000, URZ ;  /* 0x00100000040a7890 */ /* 0x000fc8000fffe1ff */
[----:B------:R-:W-:Y:S02]  /*02c0*/  USHF.L.U32 UR11, UR10, 0xb, URZ ;  /* 0x0000000b0a0b7899 */ /* 0x000fe400080006ff */
[----:B------:R-:W-:Y:S02]  /*02d0*/  USHF.L.U32 UR10, UR10, 0x1, URZ ;  /* 0x000000010a0a7899 */ /* 0x000fe400080006ff */
[----:B-1----:R-:W-:Y:S02]  /*02e0*/  ULEA UR5, UR5, UR7, 0x18 ;  /* 0x0000000705057291 */ /* 0x002fe4000f8ec0ff */
[----:B------:R-:W-:-:S04]  /*02f0*/  UIADD3 UR6, UPT, UPT, -UR6, 0x100000, URZ ;  /* 0x0010000006067890 */ /* 0x000fc8000fffe1ff */
[----:B------:R-:W-:Y:S02]  /*0300*/  USHF.L.U32 UR7, UR6, 0xb, URZ ;  /* 0x0000000b06077899 */ /* 0x000fe400080006ff */
[----:B------:R-:W-:Y:S01]  /*0310*/  USHF.L.U32 UR6, UR6, 0x1, URZ ;  /* 0x0000000106067899 */ /* 0x000fe200080006ff */
[----:B------:R-:W1:Y:S11]  /*0320*/  FENCE.VIEW.ASYNC.S ;  /* 0x00000000000073c6 */ /* 0x000e760000000000 */
[----:B-1----:R1:W2:Y:S01]  /*0330*/  SYNCS.EXCH.64 URZ, [UR5+0x31800], UR6 ;  /* 0x0318000605ff75b2 */ /* 0x0022a20008000100 */
[----:B------:R1:W3:Y:S01]  /*0340*/  SYNCS.EXCH.64 URZ, [UR5+0x31820], UR6 ;  /* 0x0318200605ff75b2 */ /* 0x0002e20008000100 */
[----:B------:R1:W4:Y:S01]  /*0350*/  SYNCS.EXCH.64 URZ, [UR5+0x31840], UR8 ;  /* 0x0318400805ff75b2 */ /* 0x0003220008000100 */
[----:B------:R1:W1:Y:S01]  /*0360*/  SYNCS.EXCH.64 URZ, [UR5+0x31808], UR6 ;  /* 0x0318080605ff75b2 */ /* 0x0002620008000100 */
        /* <DEDUP_REMOVED lines=12> */
[----:B------:R-:W-:Y:S01]  /*0430*/  NOP ;  /* 0x0000000000007918 */ /* 0x000fe20000000000 */
.L_x_6:
[----:B-1----:R-:W-:Y:S05]  /*0440*/  BSYNC.RECONVERGENT B0 ;  /* 0x0000000000007941 */ /* 0x002fea0003800200 */
.L_x_5:
[----:B------:R-:W-:Y:S05]  /*0450*/  BRA `(.L_x_2) ;  /* 0x0000000000b87947 */ /* 0x000fea0003800000 */
.L_x_0:
[----:B------:R-:W1:Y:S01]  /*0460*/  S2UR UR6, SR_CgaCtaId ;  /* 0x00000000000679c3 */ /* 0x000e620000008800 */
[----:B------:R-:W-:Y:S01]  /*0470*/  NOP ;  /* 0x0000000000007918 */ /* 0x000fe20000000000 */
[----:B------:R-:W-:Y:S01]  /*0480*/  UMOV UR4, 0x40 ;  /* 0x0000004000047882 */ /* 0x000fe20000000000 */
[----:B------:R-:W-:Y:S01]  /*0490*/  UMOV UR5, 0x400 ;  /* 0x0000040000057882 */ /* 0x000fe20000000000 */
[----:B-1----:R-:W-:Y:S02]  /*04a0*/  ULEA UR4, UR6, UR4, 0x18 ;  /* 0x0000000406047291 */ /* 0x002fe4000f8ec0ff */
[----:B------:R-:W-:-:S07]  /*04b0*/  ULEA UR5, UR6, UR5, 0x18 ;  /* 0x0000000506057291 */ /* 0x000fce000f8ec0ff */
[----:B------:R-:W1:Y:S02]  /*04c0*/  LDS.U8 R0, [UR4] ;  /* 0x00000004ff007984 */ /* 0x000e640008000000 */
[----:B-1----:R-:W-:-:S13]  /*04d0*/  ISETP.NE.AND P0, PT, R0, RZ, PT ;  /* 0x000000ff0000720c */ /* 0x002fda0003f05270 */
[----:B------:R-:W-:Y:S05]  /*04e0*/  @P0 BRA `(.L_x_7) ;  /* 0x00000000007c0947 */ /* 0x000fea0003800000 */
[----:B------:R-:W-:-:S13]  /*04f0*/  ELECT P0, URZ, PT ;  /* 0x0000000000ff782f */ /* 0x000fda0003800000 */
[----:B------:R-:W-:Y:S05]  /*0500*/  @!P0 BRA `(.L_x_8) ;  /* 0x0000000000848947 */ /* 0x000fea0003800000 */
[----:B------:R-:W-:Y:S01]  /*0510*/  UMOV UR4, 0x10 ;  /* 0x0000001000047882 */ /* 0x000fe20000000000 */
[----:B------:R-:W-:-:S04]  /*0520*/  IMAD.MOV.U32 R2, RZ, RZ, 0xffff ;  /* 0x0000ffffff027424 */ /* 0x000fc800078e00ff */
[----:B------:R-:W-:Y:S04]  /*0530*/  DEPBAR.LE SB1, 0x36 ;  /* 0x00009d800000791a */ /* 0x000fe80000000000 */
[----:B------:R-:W1:Y:S02]  /*0540*/  UTCATOMSWS.FIND_AND_SET.ALIGN UP0, UR4, UR4 ;  /* 0x00000004000475e3 */ /* 0x000e640008000800 */
[----:B-1----:R-:W-:Y:S01]  /*0550*/  PLOP3.LUT P0, PT, PT, PT, UP0, 0x80, 0x8 ;  /* 0x000000000008781c */ /* 0x002fe20003f0f008 */
[----:B------:R-:W-:-:S03]  /*0560*/  IMAD.U32 R5, RZ, RZ, UR4 ;  /* 0x00000004ff057e24 */ /* 0x000fc6000f8e00ff */
[----:B------:R-:W-:-:S04]  /*0570*/  SEL R0, RZ, 0xffffffff, !P0 ;  /* 0xffffffffff007807 */ /* 0x000fc80004000000 */
[----:B------:R-:W-:Y:S01]  /*0580*/  ISETP.NE.AND P0, PT, R0, RZ, PT ;  /* 0x000000ff0000720c */ /* 0x000fe20003f05270 */
[----:B------:R-:W-:-:S12]  /*0590*/  IMAD.MOV.U32 R0, RZ, RZ, 0x1 ;  /* 0x00000001ff007424 */ /* 0x000fd800078e00ff */
[----:B------:R-:W-:Y:S05]  /*05a0*/  @P0 BRA `(.L_x_9) ;  /* 0x0000000000240947 */ /* 0x000fea0003800000 */
.L_x_10:
[----:B------:R-:W-:Y:S05]  /*05b0*/  NANOSLEEP 0x64 ;  /* 0x000000640000795d */ /* 0x000fea0003800000 */
[----:B------:R-:W-:-:S05]  /*05c0*/  UMOV UR4, 0x10 ;  /* 0x0000001000047882 */ /* 0x000fca0000000000 */
[----:B------:R-:W-:Y:S04]  /*05d0*/  DEPBAR.LE SB1, 0x36 ;  /* 0x00009d800000791a */ /* 0x000fe80000000000 */
[----:B------:R-:W1:Y:S02]  /*05e0*/  UTCATOMSWS.FIND_AND_SET.ALIGN UP0, UR4, UR4 ;  /* 0x00000004000475e3 */ /* 0x000e640008000800 */
[----:B-1----:R-:W-:Y:S01]  /*05f0*/  PLOP3.LUT P0, PT, PT, PT, UP0, 0x80, 0x8 ;  /* 0x000000000008781c */ /* 0x002fe20003f0f008 */
[----:B------:R-:W-:-:S03]  /*0600*/  IMAD.U32 R5, RZ, RZ, UR4 ;  /* 0x00000004ff057e24 */ /* 0x000fc6000f8e00ff */
[----:B------:R-:W-:-:S04]  /*0610*/  SEL R3, RZ, 0xffffffff, !P0 ;  /* 0xffffffffff037807 */ /* 0x000fc80004000000 */
[----:B------:R-:W-:-:S13]  /*0620*/  ISETP.NE.AND P0, PT, R3, RZ, PT ;  /* 0x000000ff0300720c */ /* 0x000fda0003f05270 */
[----:B------:R-:W-:Y:S05]  /*0630*/  @!P0 BRA `(.L_x_10) ;  /* 0xfffffffc00dc8947 */ /* 0x000fea000383ffff */
.L_x_9:
[C---:B------:R-:W-:Y:S01]  /*0640*/  VIADD R3, R5.reuse, 0x10 ;  /* 0x0000001005037836 */ /* 0x040fe20000000000 */
[----:B------:R-:W-:Y:S01]  /*0650*/  UMOV UR4, 0x50 ;  /* 0x0000005000047882 */ /* 0x000fe20000000000 */
[----:B------:R-:W-:Y:S01]  /*0660*/  SHF.L.U32 R2, R2, R5, RZ ;  /* 0x0000000502027219 */ /* 0x000fe200000006ff */
[----:B------:R-:W-:Y:S01]  /*0670*/  ULEA UR4, UR6, UR4, 0x18 ;  /* 0x0000000406047291 */ /* 0x000fe2000f8ec0ff */
[----:B------:R-:W-:Y:S01]  /*0680*/  IMAD.SHL.U32 R5, R5, 0x20, RZ ;  /* 0x0000002005057824 */ /* 0x000fe200078e00ff */
[----:B------:R-:W-:-:S04]  /*0690*/  SHF.L.U32 R3, R0, R3, RZ ;  /* 0x0000000300037219 */ /* 0x000fc800000006ff */
[----:B------:R-:W-:-:S05]  /*06a0*/  LOP3.LUT R2, R3, R2, RZ, 0xfc, !PT ;  /* 0x0000000203027212 */ /* 0x000fca00078efcff */
[----:B------:R1:W-:Y:S04]  /*06b0*/  ATOMS.OR RZ, [UR4], R2 ;  /* 0x00000002ffff798c */ /* 0x0003e8000b000004 */
[----:B------:R1:W-:Y:S01]  /*06c0*/  STS [UR5+0x31880], R5 ;  /* 0x03188005ff007988 */ /* 0x0003e20008000805 */
[----:B------:R-:W-:Y:S05]  /*06d0*/  BRA `(.L_x_8) ;  /* 0x0000000000107947 */ /* 0x000fea0003800000 */
.L_x_7:
[----:B------:R-:W-:Y:S02]  /*06e0*/  MOV R0, 0xffffffff ;  /* 0xffffffff00007802 */ /* 0x000fe40000000f00 */
[----:B------:R-:W-:-:S03]  /*06f0*/  MOV R2, 0x720 ;  /* 0x0000072000027802 */ /* 0x000fc60000000f00 */
[----:B------:R1:W-:Y:S04]  /*0700*/  STS [UR5+0x31880], R0 ;  /* 0x03188000ff007988 */ /* 0x0003e80008000805 */
[----:B-1----:R-:W-:Y:S05]  /*0710*/  CALL.REL.NOINC `($__internal_1_$__cuda_sm10x_tcgen05_guardrail_trap_phase_invalid_during_alloc) ;  /* 0x0000005000f07944 */ /* 0x002fea0003c00000 */
.L_x_8:
[----:B------:R-:W-:Y:S05]  /*0720*/  WARPSYNC.ALL ;  /* 0x0000000000007948 */ /* 0x000fea0003800000 */
[----:B------:R-:W-:Y:S01]  /*0730*/  NOP ;  /* 0x0000000000007918 */ /* 0x000fe20000000000 */
.L_x_2:
[----:B-1----:R-:W1:Y:S01]  /*0740*/  LDC R2, c[0x0][0x388] ;  /* 0x0000e200ff027b82 */ /* 0x002e620000000800 */
[----:B------:R-:W4:Y:S07]  /*0750*/  S2R R0, SR_LANEID ;  /* 0x0000000000007919 */ /* 0x000f2e0000000000 */
[----:B--234-:R-:W-:Y:S01]  /*0760*/  BAR.SYNC.DEFER_BLOCKING 0x0 ;  /* 0x0000000000007b1d */ /* 0x01cfe20000010000 */
[----:B------:R-:W-:Y:S01]  /*0770*/  ISETP.NE.AND P0, PT, R21, RZ, PT ;  /* 0x000000ff1500720c */ /* 0x000fe20003f05270 */
[----:B-1----:R-:W-:-:S05]  /*0780*/  VIADD R2, R2, 0x7f ;  /* 0x0000007f02027836 */ /* 0x002fca0000000000 */
[----:B------:R-:W-:-:S05]  /*0790*/  SHF.R.U32.HI R2, RZ, 0x7, R2 ;  /* 0x00000007ff027819 */ /* 0x000fca0000011602 */
[----:B------:R-:W-:Y:S02]  /*07a0*/  IMAD.SHL.U32 R4, R2, 0x20, RZ ;  /* 0x0000002002047824 */ /* 0x000fe400078e00ff */
[----:B------:R-:W-:Y:S05]  /*07b0*/  @!P0 BRA `(.L_x_11) ;  /* 0x0000001000588947 */ /* 0x000fea0003800000 */
[----:B------:R-:W-:Y:S01]  /*07c0*/  ISETP.NE.AND P0, PT, R21, 0x1, PT ;  /* 0x000000011500780c */ /* 0x000fe20003f05270 */
[----:B------:R-:W1:-:S12]  /*07d0*/  S2UR UR5, SR_CgaCtaId ;  /* 0x00000000000579c3 */ /* 0x000e580000008800 */
[----:B------:R-:W-:Y:S05]  /*07e0*/  @!P0 BRA `(.L_x_12) ;  /* 0x0000000400988947 */ /* 0x000fea0003800000 */
[----:B------:R-:W-:-:S13]  /*07f0*/  ISETP.NE.AND P0, PT, R21, 0x2, PT ;  /* 0x000000021500780c */ /* 0x000fda0003f05270 */
[----:B------:R-:W-:Y:S05]  /*0800*/  @P0 BRA `(.L_x_13) ;  /* 0x0000002c00280947 */ /* 0x000fea0003800000 */
[----:B------:R-:W2:Y:S02]  /*0810*/  S2UR UR4, SR_CTAID.X ;  /* 0x00000000000479c3 */ /* 0x000ea40000002500 */
[----:B--2---:R-:W-:-:S13]  /*0820*/  ISETP.LE.U32.AND P0, PT, R4, UR4, PT ;  /* 0x0000000404007c0c */ /* 0x004fda000bf03070 */
[----:B-1----:R-:W-:Y:S05]  /*0830*/  @P0 EXIT ;  /* 0x000000000000094d */ /* 0x002fea0003800000 */
[----:B------:R-:W-:Y:S01]  /*0840*/  ULOP3.LUT UR4, URZ, UR4, URZ, 0x33, !UPT ;  /* 0x00000004ff047292 */ /* 0x000fe2000f8e33ff */
[--C-:B------:R-:W-:Y:S01]  /*0850*/  SHF.R.U32.HI R3, RZ, 0x3, R0.reuse ;  /* 0x00000003ff037819 */ /* 0x100fe20000011600 */
[----:B------:R-:W-:Y:S02]  /*0860*/  HFMA2 R16, -RZ, RZ, 0, 0 ;  /* 0x00000000ff107431 */ /* 0x000fe400000001ff */
[----:B------:R-:W-:Y:S01]  /*0870*/  IMAD.MOV.U32 R15, RZ, RZ, RZ ;  /* 0x000000ffff0f7224 */ /* 0x000fe200078e00ff */
[----:B------:R-:W-:Y:S01]  /*0880*/  UMOV UR5, URZ ;  /* 0x000000ff00057c82 */ /* 0x000fe20008000000 */
[C---:B------:R-:W-:Y:S01]  /*0890*/  LOP3.LUT R19, R3.reuse, 0x1, RZ, 0x3c, !PT ;  /* 0x0000000103137812 */ /* 0x040fe200078e3cff */
[----:B------:R-:W-:Y:S01]  /*08a0*/  VIADD R25, R4, UR4 ;  /* 0x0000000404197c36 */ /* 0x000fe20008000000 */
[C---:B------:R-:W-:Y:S01]  /*08b0*/  LOP3.LUT R5, R3.reuse, 0x2, RZ, 0x3c, !PT ;  /* 0x0000000203057812 */ /* 0x040fe200078e3cff */
[C---:B------:R-:W-:Y:S01]  /*08c0*/  IMAD.SHL.U32 R21, R3.reuse, 0x20, RZ ;  /* 0x0000002003157824 */ /* 0x040fe200078e00ff */
[----:B------:R-:W-:Y:S01]  /*08d0*/  LOP3.LUT R17, R3, 0x3, RZ, 0x3c, !PT ;  /* 0x0000000303117812 */ /* 0x000fe200078e3cff */
[C---:B------:R-:W-:Y:S01]  /*08e0*/  IMAD R20, R0.reuse, 0x4, R3 ;  /* 0x0000000400147824 */ /* 0x040fe200078e0203 */
[----:B------:R-:W-:Y:S01]  /*08f0*/  SHF.R.U32.HI R25, RZ, 0x1, R25 ;  /* 0x00000001ff197819 */ /* 0x000fe20000011619 */
[C---:B------:R-:W-:Y:S01]  /*0900*/  IMAD.IADD R24, R21.reuse, 0x1, R0 ;  /* 0x0000000115187824 */ /* 0x040fe200078e0200 */
[C---:B------:R-:W-:Y:S01]  /*0910*/  LOP3.LUT R23, R21.reuse, 0x20, RZ, 0x3c, !PT ;  /* 0x0000002015177812 */ /* 0x040fe200078e3cff */
[----:B------:R-:W-:Y:S01]  /*0920*/  IMAD R18, R0, 0x4, R5 ;  /* 0x0000000400127824 */ /* 0x000fe200078e0205 */
[----:B------:R-:W-:Y:S01]  /*0930*/  LOP3.LUT R3, R21, 0x40, RZ, 0x3c, !PT ;  /* 0x0000004015037812 */ /* 0x000fe200078e3cff */
[----:B------:R-:W-:Y:S01]  /*0940*/  IMAD.HI.U32 R25, R25, -0x1f8fc7e3, RZ ;  /* 0xe070381d19197827 */ /* 0x000fe200078e00ff */
[----:B------:R-:W-:-:S02]  /*0950*/  LOP3.LUT R21, R21, 0x60, RZ, 0x3c, !PT ;  /* 0x0000006015157812 */ /* 0x000fc400078e3cff */
[C---:B------:R-:W-:Y:S01]  /*0960*/  LEA R19, R0.reuse, R19, 0x2 ;  /* 0x0000001300137211 */ /* 0x040fe200078e10ff */
[----:B------:R-:W-:Y:S01]  /*0970*/  IMAD R17, R0, 0x4, R17 ;  /* 0x0000000400117824 */ /* 0x000fe200078e0211 */
[----:B------:R-:W-:Y:S01]  /*0980*/  IADD3 R23, PT, PT, R23, R0, RZ ;  /* 0x0000000017177210 */ /* 0x000fe20007ffe0ff */
[--C-:B------:R-:W-:Y:S01]  /*0990*/  IMAD.IADD R22, R3, 0x1, R0.reuse ;  /* 0x0000000103167824 */ /* 0x100fe200078e0200 */
[----:B------:R-:W-:Y:S01]  /*09a0*/  SHF.R.U32.HI R25, RZ, 0x6, R25 ;  /* 0x00000006ff197819 */ /* 0x000fe20000011619 */
[----:B------:R-:W-:-:S07]  /*09b0*/  IMAD.IADD R21, R21, 0x1, R0 ;  /* 0x0000000115157824 */ /* 0x000fce00078e0200 */
.L_x_17:
[----:B-1----:R-:W1:Y:S01]  /*09c0*/  S2R R0, SR_CgaCtaId ;  /* 0x0000000000007919 */ /* 0x002e620000008800 */
[----:B------:R-:W-:Y:S01]  /*09d0*/  MOV R3, 0x400 ;  /* 0x0000040000037802 */ /* 0x000fe20000000f00 */
[----:B------:R-:W-:-:S03]  /*09e0*/  UMOV UR4, URZ ;  /* 0x000000ff00047c82 */ /* 0x000fc60008000000 */
[----:B-1----:R-:W-:-:S07]  /*09f0*/  LEA R0, R0, R3, 0x18 ;  /* 0x0000000300007211 */ /* 0x002fce00078ec0ff */
.L_x_16:
[----:B-1----:R-:W-:Y:S01]  /*0a00*/  LEA R2, R15, R0, 0x3 ;  /* 0x000000000f027211 */ /* 0x002fe200078e18ff */
[----:B------:R-:W-:Y:S01]  /*0a10*/  ULOP3.LUT UP0, URZ, UR4, 0x3, URZ, 0xc0, !UPT ;  /* 0x0000000304ff7892 */ /* 0x000fe2000f80c0ff */
[----:B------:R-:W-:-:S04]  /*0a20*/  SHF.L.U32 R5, R16, 0x1f, RZ ;  /* 0x0000001f10057819 */ /* 0x000fc800000006ff */
[----:B------:R-:W1:Y:S02]  /*0a30*/  SYNCS.PHASECHK.TRANS64.TRYWAIT P0, [R2+URZ+0x31800], R5 ;  /* 0x03180005020075a7 */ /* 0x000e6400080011ff */
[----:B-1----:R-:W-:Y:S05]  /*0a40*/  @!P0 BRA `(.L_x_14) ;  /* 0x0000004800108947 */ /* 0x002fea0003800000 */
.L_x_71:
[----:B------:R-:W-:Y:S05]  /*0a50*/  BRA.U UP0, `(.L_x_15) ;  /* 0x0000000100bc7547 */ /* 0x000fea000b800000 */
[C-C-:B------:R-:W-:Y:S02]  /*0a60*/  IMAD R26, R15.reuse, 0x200, R0.reuse ;  /* 0x000002000f1a7824 */ /* 0x140fe400078e0200 */
[----:B------:R-:W-:Y:S02]  /*0a70*/  IMAD R3, R15, 0x400, R0 ;  /* 0x000004000f037824 */ /* 0x000fe400078e0200 */
[--C-:B------:R-:W-:Y:S01]  /*0a80*/  IMAD R9, R24, 0x4, R26.reuse ;  /* 0x0000000418097824 */ /* 0x100fe200078e021a */
[-C--:B------:R-:W-:Y:S01]  /*0a90*/  LEA R8, R23, R26.reuse, 0x2 ;  /* 0x0000001a17087211 */ /* 0x080fe200078e10ff */
[--C-:B------:R-:W-:Y:S01]  /*0aa0*/  IMAD R29, R22, 0x4, R26.reuse ;  /* 0x00000004161d7824 */ /* 0x100fe200078e021a */
[-C--:B------:R-:W-:Y:S01]  /*0ab0*/  LEA R27, R21, R26.reuse, 0x2 ;  /* 0x0000001a151b7211 */ /* 0x080fe200078e10ff */
[--C-:B-1----:R-:W-:Y:S01]  /*0ac0*/  IMAD R5, R19, 0x4, R26.reuse ;  /* 0x0000000413057824 */ /* 0x102fe200078e021a */
[-C--:B------:R-:W-:Y:S01]  /*0ad0*/  LEA R6, R20, R26.reuse, 0x2 ;  /* 0x0000001a14067211 */ /* 0x080fe200078e10ff */
[----:B------:R-:W1:Y:S01]  /*0ae0*/  LDS R9, [R9+0x30000] ;  /* 0x0300000009097984 */ /* 0x000e620000000800 */
[----:B------:R-:W-:Y:S01]  /*0af0*/  LEA R4, R18, R26, 0x2 ;  /* 0x0000001a12047211 */ /* 0x000fe200078e10ff */
[----:B------:R-:W-:Y:S01]  /*0b00*/  IMAD R26, R17, 0x4, R26 ;  /* 0x00000004111a7824 */ /* 0x000fe200078e021a */
[-C--:B------:R-:W-:Y:S01]  /*0b10*/  LEA R14, R24, R3.reuse, 0x2 ;  /* 0x00000003180e7211 */ /* 0x080fe200078e10ff */
[----:B------:R-:W2:Y:S01]  /*0b20*/  LDS R8, [R8+0x30000] ;  /* 0x0300000008087984 */ /* 0x000ea20000000800 */
[--C-:B------:R-:W-:Y:S01]  /*0b30*/  IMAD R11, R23, 0x4, R3.reuse ;  /* 0x00000004170b7824 */ /* 0x100fe200078e0203 */
[----:B------:R-:W-:Y:S01]  /*0b40*/  LEA R10, R22, R3, 0x2 ;  /* 0x00000003160a7211 */ /* 0x000fe200078e10ff */
[----:B------:R-:W-:Y:S01]  /*0b50*/  IMAD R7, R21, 0x4, R3 ;  /* 0x0000000415077824 */ /* 0x000fe200078e0203 */
[----:B------:R-:W3:Y:S04]  /*0b60*/  LDS R29, [R29+0x30000] ;  /* 0x030000001d1d7984 */ /* 0x000ee80000000800 */
[----:B------:R-:W4:Y:S01]  /*0b70*/  LDS R27, [R27+0x30000] ;  /* 0x030000001b1b7984 */ /* 0x000f220000000800 */
[----:B------:R-:W-:-:S03]  /*0b80*/  NOP ;  /* 0x0000000000007918 */ /* 0x000fc60000000000 */
[----:B-1----:R1:W-:Y:S04]  /*0b90*/  STS [R6+0x30000], R9 ;  /* 0x0300000906007388 */ /* 0x0023e80000000800 */
[----:B--2---:R2:W-:Y:S04]  /*0ba0*/  STS [R5+0x30000], R8 ;  /* 0x0300000805007388 */ /* 0x0045e80000000800 */
[----:B---3--:R3:W-:Y:S04]  /*0bb0*/  STS [R4+0x30000], R29 ;  /* 0x0300001d04007388 */ /* 0x0087e80000000800 */
[----:B----4-:R-:W-:Y:S04]  /*0bc0*/  STS [R26+0x30000], R27 ;  /* 0x0300001b1a007388 */ /* 0x010fe80000000800 */
[----:B------:R-:W4:Y:S04]  /*0bd0*/  LDS R13, [R14+0x30800] ;  /* 0x030800000e0d7984 */ /* 0x000f280000000800 */
[----:B------:R-:W5:Y:S04]  /*0be0*/  LDS R12, [R11+0x30800] ;  /* 0x030800000b0c7984 */ /* 0x000f680000000800 */
[----:B------:R-:W5:Y:S01]  /*0bf0*/  LDS R9, [R10+0x30800] ;  /* 0x030800000a097984 */ /* 0x000f620000000800 */
[----:B-1----:R-:W-:-:S03]  /*0c00*/  LEA R6, R20, R3, 0x2 ;  /* 0x0000000314067211 */ /* 0x002fc600078e10ff */
[----:B------:R-:W1:Y:S01]  /*0c10*/  LDS R8, [R7+0x30800] ;  /* 0x0308000007087984 */ /* 0x000e620000000800 */
[----:B--2---:R-:W-:Y:S01]  /*0c20*/  IMAD R5, R19, 0x4, R3 ;  /* 0x0000000413057824 */ /* 0x004fe200078e0203 */
[----:B------:R-:W-:Y:S01]  /*0c30*/  NOP ;  /* 0x0000000000007918 */ /* 0x000fe20000000000 */
[-C--:B---3--:R-:W-:Y:S02]  /*0c40*/  LEA R4, R18, R3.reuse, 0x2 ;  /* 0x0000000312047211 */ /* 0x088fe400078e10ff */
[----:B------:R-:W-:Y:S01]  /*0c50*/  LEA R3, R17, R3, 0x2 ;  /* 0x0000000311037211 */ /* 0x000fe200078e10ff */
[----:B----4-:R-:W-:Y:S04]  /*0c60*/  STS [R6+0x30800], R13 ;  /* 0x0308000d06007388 */ /* 0x010fe80000000800 */
[----:B-----5:R-:W-:Y:S04]  /*0c70*/  STS [R5+0x30800], R12 ;  /* 0x0308000c05007388 */ /* 0x020fe80000000800 */
[----:B------:R-:W-:Y:S04]  /*0c80*/  STS [R4+0x30800], R9 ;  /* 0x0308000904007388 */ /* 0x000fe80000000800 */
[----:B-1----:R-:W-:Y:S04]  /*0c90*/  STS [R3+0x30800], R8 ;  /* 0x0308000803007388 */ /* 0x002fe80000000800 */
[----:B------:R-:W1:Y:S04]  /*0ca0*/  LDS R27, [R14+0x30a00] ;  /* 0x030a00000e1b7984 */ /* 0x000e680000000800 */
[----:B------:R-:W2:Y:S04]  /*0cb0*/  LDS R26, [R11+0x30a00] ;  /* 0x030a00000b1a7984 */ /* 0x000ea80000000800 */
[----:B------:R-:W3:Y:S04]  /*0cc0*/  LDS R29, [R10+0x30a00] ;  /* 0x030a00000a1d7984 */ /* 0x000ee80000000800 */
[----:B------:R-:W4:Y:S01]  /*0cd0*/  LDS R28, [R7+0x30a00] ;  /* 0x030a0000071c7984 */ /* 0x000f220000000800 */
[----:B------:R-:W-:-:S03]  /*0ce0*/  NOP ;  /* 0x0000000000007918 */ /* 0x000fc60000000000 */
[----:B-1----:R1:W-:Y:S04]  /*0cf0*/  STS [R6+0x30a00], R27 ;  /* 0x030a001b06007388 */ /* 0x0023e80000000800 */
[----:B--2---:R1:W-:Y:S04]  /*0d00*/  STS [R5+0x30a00], R26 ;  /* 0x030a001a05007388 */ /* 0x0043e80000000800 */
[----:B---3--:R1:W-:Y:S04]  /*0d10*/  STS [R4+0x30a00], R29 ;  /* 0x030a001d04007388 */ /* 0x0083e80000000800 */
[----:B----4-:R1:W-:Y:S01]  /*0d20*/  STS [R3+0x30a00], R28 ;  /* 0x030a001c03007388 */ /* 0x0103e20000000800 */
[----:B------:R2:W-:Y:S06]  /*0d30*/  MEMBAR.ALL.CTA ;  /* 0x0000000000007992 */ /* 0x0005ec0000008000 */
[----:B--2---:R-:W2:Y:S02]  /*0d40*/  FENCE.VIEW.ASYNC.S ;  /* 0x00000000000073c6 */ /* 0x004ea40000000000 */
.L_x_15:
[----:B-1----:R-:W-:Y:S01]  /*0d50*/  VIADD R2, R2, 0x31840 ;  /* 0x0003184002027836 */ /* 0x002fe20000000000 */
[C---:B------:R-:W-:Y:S01]  /*0d60*/  ISETP.NE.AND P0, PT, R15.reuse, 0x3, PT ;  /* 0x000000030f00780c */ /* 0x040fe20003f05270 */
[----:B------:R-:W-:Y:S01]  /*0d70*/  VIADD R15, R15, 0x1 ;  /* 0x000000010f0f7836 */ /* 0x000fe20000000000 */
[----:B------:R-:W-:Y:S02]  /*0d80*/  UIADD3 UR4, UPT, UPT, UR4, 0x1, URZ ;  /* 0x0000000104047890 */ /* 0x000fe4000fffe0ff */
[----:B------:R-:W-:Y:S02]  /*0d90*/  PRMT R2, RZ, 0x654, R2 ;  /* 0x00000654ff027816 */ /* 0x000fe40000000002 */
[----:B------:R-:W-:Y:S01]  /*0da0*/  SEL R15, R15, RZ, P0 ;  /* 0x000000ff0f0f7207 */ /* 0x000fe20000000000 */
[----:B------:R-:W-:Y:S01]  /*0db0*/  UISETP.NE.AND UP0, UPT, UR4, 0x10, UPT ;  /* 0x000000100400788c */ /* 0x000fe2000bf05270 */
[----:B--2---:R1:W-:Y:S02]  /*0dc0*/  SYNCS.ARRIVE.TRANS64.RED.A1T0 RZ, [R2+URZ], RZ ;  /* 0x000000ff02ff79a7 */ /* 0x0043e400081004ff */
[----:B------:R-:W-:-:S04]  /*0dd0*/  ISETP.NE.AND P0, PT, R15, RZ, PT ;  /* 0x000000ff0f00720c */ /* 0x000fc80003f05270 */
[----:B------:R-:W-:-:S04]  /*0de0*/  SEL R3, RZ, 0x1, P0 ;  /* 0x00000001ff037807 */ /* 0x000fc80000000000 */
[----:B------:R-:W-:Y:S01]  /*0df0*/  LOP3.LUT R16, R16, R3, RZ, 0x3c, !PT ;  /* 0x0000000310107212 */ /* 0x000fe200078e3cff */
[----:B------:R-:W-:Y:S06]  /*0e00*/  BRA.U UP0, `(.L_x_16) ;  /* 0xfffffff900fc7547 */ /* 0x000fec000b83ffff */
[----:B------:R-:W-:-:S13]  /*0e10*/  ISETP.NE.AND P0, PT, R25, UR5, PT ;  /* 0x0000000519007c0c */ /* 0x000fda000bf05270 */
[----:B------:R-:W-:Y:S05]  /*0e20*/  @!P0 EXIT ;  /* 0x000000000000894d */ /* 0x000fea0003800000 */
[----:B------:R-:W-:Y:S01]  /*0e30*/  UIADD3 UR5, UPT, UPT, UR5, 0x1, URZ ;  /* 0x0000000105057890 */ /* 0x000fe2000fffe0ff */
[----:B------:R-:W-:Y:S05]  /*0e40*/  BRA `(.L_x_17) ;  /* 0xfffffff800dc7947 */ /* 0x000fea000383ffff */
.L_x_12:
[----:B-1----:R-:W-:-:S09]  /*0e50*/  UISETP.NE.AND UP0, UPT, UR5, URZ, UPT ;  /* 0x000000ff0500728c */ /* 0x002fd2000bf05270 */
[----:B------:R-:W-:Y:S05]  /*0e60*/  BRA.U UP0, `(.L_x_13) ;  /* 0x0000002500907547 */ /* 0x000fea000b800000 */
[----:B------:R-:W1:Y:S01]  /*0e70*/  S2UR UR4, SR_CTAID.X ;  /* 0x00000000000479c3 */ /* 0x000e620000002500 */
[----:B------:R-:W-:Y:S02]  /*0e80*/  UMOV UR8, 0x400 ;  /* 0x0000040000087882 */ /* 0x000fe40000000000 */
[----:B------:R-:W-:-:S04]  /*0e90*/  ULEA UR8, UR5, UR8, 0x18 ;  /* 0x0000000805087291 */ /* 0x000fc8000f8ec0ff */
[----:B------:R-:W-:Y:S02]  /*0ea0*/  UIADD3 UR5, UPT, UPT, UR8, 0x14000, URZ ;  /* 0x0001400008057890 */ /* 0x000fe4000fffe0ff */
[----:B------:R-:W-:Y:S02]  /*0eb0*/  UIADD3 UR6, UPT, UPT, UR8, 0x4000, URZ ;  /* 0x0000400008067890 */ /* 0x000fe4000fffe0ff */
[----:B------:R-:W-:-:S04]  /*0ec0*/  USHF.R.U32.HI UR5, URZ, 0x4, UR5 ;  /* 0x00000004ff057899 */ /* 0x000fc80008011605 */
[----:B------:R-:W-:Y:S01]  /*0ed0*/  ULOP3.LUT UR5, UR5, 0x3fc0, URZ, 0xc0, !UPT ;  /* 0x00003fc005057892 */ /* 0x000fe2000f8ec0ff */
[----:B-1----:R-:W-:-:S13]  /*0ee0*/  ISETP.LE.U32.AND P0, PT, R4, UR4, PT ;  /* 0x0000000404007c0c */ /* 0x002fda000bf03070 */
[----:B------:R-:W-:Y:S05]  /*0ef0*/  @P0 EXIT ;  /* 0x000000000000094d */ /* 0x000fea0003800000 */
[----:B------:R-:W-:Y:S01]  /*0f00*/  ULOP3.LUT UR4, URZ, UR4, URZ, 0x33, !UPT ;  /* 0x00000004ff047292 */ /* 0x000fe2000f8e33ff */
[----:B------:R-:W-:Y:S01]  /*0f10*/  IMAD.U32 R3, RZ, RZ, UR5 ;  /* 0x00000005ff037e24 */ /* 0x000fe2000f8e00ff */
[----:B------:R-:W-:Y:S01]  /*0f20*/  USHF.R.U32.HI UR6, URZ, 0x4, UR6 ;  /* 0x00000004ff067899 */ /* 0x000fe20008011606 */
[C---:B------:R-:W-:Y:S01]  /*0f30*/  ISETP.GE.U32.AND P0, PT, R0.reuse, 0x4, PT ;  /* 0x000000040000780c */ /* 0x040fe20003f06070 */
[----:B------:R-:W-:Y:S01]  /*0f40*/  UMOV UR18, URZ ;  /* 0x000000ff00127c82 */ /* 0x000fe20008000000 */
[----:B------:R-:W-:Y:S01]  /*0f50*/  IMAD R8, R0, 0x700, R3 ;  /* 0x0000070000087824 */ /* 0x000fe200078e0203 */
[----:B------:R-:W-:Y:S01]  /*0f60*/  ULOP3.LUT UR6, UR6, 0x3fc0, URZ, 0xc0, !UPT ;  /* 0x00003fc006067892 */ /* 0x000fe2000f8ec0ff */
[----:B------:R-:W-:Y:S01]  /*0f70*/  VIADD R4, R4, UR4 ;  /* 0x0000000404047c36 */ /* 0x000fe20008000000 */
[----:B------:R-:W-:Y:S01]  /*0f80*/  UMOV UR15, URZ ;  /* 0x000000ff000f7c82 */ /* 0x000fe20008000000 */
[----:B------:R-:W-:Y:S01]  /*0f90*/  UMOV UR7, 0x1c4 ;  /* 0x000001c400077882 */ /* 0x000fe20000000000 */
[----:B------:R-:W-:Y:S01]  /*0fa0*/  SEL R8, R8, RZ, !P0 ;  /* 0x000000ff08087207 */ /* 0x000fe20004000000 */
[----:B------:R-:W-:Y:S01]  /*0fb0*/  UMOV UR4, 0x1c0 ;  /* 0x000001c000047882 */ /* 0x000fe20000000000 */
[----:B------:R-:W-:Y:S01]  /*0fc0*/  SHF.R.U32.HI R3, RZ, 0x1, R4 ;  /* 0x00000001ff037819 */ /* 0x000fe20000011604 */
[----:B------:R-:W-:Y:S01]  /*0fd0*/  IMAD.MOV.U32 R4, RZ, RZ, RZ ;  /* 0x000000ffff047224 */ /* 0x000fe200078e00ff */
[----:B------:R-:W-:Y:S01]  /*0fe0*/  LEA R9, R0, UR6, 0xa ;  /* 0x0000000600097c11 */ /* 0x000fe2000f8e50ff */
[----:B------:R-:W-:Y:S01]  /*0ff0*/  UMOV UR6, 0x1c0 ;  /* 0x000001c000067882 */ /* 0x000fe20000000000 */
[----:B------:R-:W-:Y:S01]  /*1000*/  UMOV UR5, 0x1c4 ;  /* 0x000001c400057882 */ /* 0x000fe20000000000 */
[----:B------:R-:W-:Y:S01]  /*1010*/  IMAD.HI.U32 R3, R3, -0x1f8fc7e3, RZ ;  /* 0xe070381d03037827 */ /* 0x000fe200078e00ff */
[----:B------:R-:W-:-:S04]  /*1020*/  SEL R9, R9, RZ, !P0 ;  /* 0x000000ff09097207 */ /* 0x000fc80004000000 */
[----:B------:R-:W-:-:S07]  /*1030*/  SHF.R.U32.HI R3, RZ, 0x6, R3 ;  /* 0x00000006ff037819 */ /* 0x000fce0000011603 */
.L_x_24:
[----:B------:R-:W-:Y:S01]  /*1040*/  USHF.R.U32.HI UR10, URZ, 0x1, UR18 ;  /* 0x00000001ff0a7899 */ /* 0x000fe20008011612 */
[----:B------:R-:W-:Y:S01]  /*1050*/  HFMA2 R7, -RZ, RZ, 0, 5.9604644775390625e-08 ;  /* 0x00000001ff077431 */ /* 0x000fe200000001ff */
[----:B------:R-:W-:Y:S02]  /*1060*/  USHF.L.U32 UR9, UR18, 0x3, URZ ;  /* 0x0000000312097899 */ /* 0x000fe400080006ff */
[----:B------:R-:W-:Y:S02]  /*1070*/  ULOP3.LUT UR10, UR10, 0x1, URZ, 0xc, !UPT ;  /* 0x000000010a0a7892 */ /* 0x000fe4000f8e0cff */
[----:B------:R-:W-:Y:S02]  /*1080*/  ULOP3.LUT UR9, UR9, 0x8, URZ, 0xc0, !UPT ;  /* 0x0000000809097892 */ /* 0x000fe4000f8ec0ff */
[----:B------:R-:W-:Y:S02]  /*1090*/  USHF.L.U32 UR10, UR10, 0x1f, URZ ;  /* 0x0000001f0a0a7899 */ /* 0x000fe400080006ff */
[----:B------:R-:W-:-:S02]  /*10a0*/  ULOP3.LUT UR12, UR18, 0x1, URZ, 0xc0, !UPT ;  /* 0x00000001120c7892 */ /* 0x000fc4000f8ec0ff */
[----:B------:R-:W-:Y:S01]  /*10b0*/  MOV R0, UR9 ;  /* 0x0000000900007c02 */ /* 0x000fe20008000f00 */
[----:B------:R-:W-:Y:S01]  /*10c0*/  UIADD3 UR9, UPT, UPT, UR8, UR9, URZ ;  /* 0x0000000908097290 */ /* 0x000fe2000fffe0ff */
[----:B------:R-:W-:Y:S01]  /*10d0*/  MOV R5, UR10 ;  /* 0x0000000a00057c02 */ /* 0x000fe20008000f00 */
[----:B------:R-:W-:Y:S02]  /*10e0*/  UIMAD UR12, UR12, 0xe0, URZ ;  /* 0x000000e00c0c78a4 */ /* 0x000fe4000f8e02ff */
[----:B------:R-:W-:Y:S01]  /*10f0*/  UIADD3 UR11, UPT, UPT, UR9, 0x31860, URZ ;  /* 0x00031860090b7890 */ /* 0x000fe2000fffe0ff */
[----:B------:R-:W1:Y:S02]  /*1100*/  SYNCS.PHASECHK.TRANS64.TRYWAIT P0, [R0+UR8+0x31870], R5 ;  /* 0x03187005000075a7 */ /* 0x000e640008001108 */
[----:B-1----:R-:W-:Y:S09]  /*1110*/  @!P0 BRA `(.L_x_18) ;  /* 0x0000004000748947 */ /* 0x002ff20003800000 */
.L_x_73:
[----:B------:R-:W-:Y:S01]  /*1120*/  NOP ;  /* 0x0000000000007918 */ /* 0x000fe20000000000 */
[----:B------:R-:W-:Y:S01]  /*1130*/  UMOV UR17, 0xe ;  /* 0x0000000e00117882 */ /* 0x000fe20000000000 */
[----:B------:R-:W-:-:S05]  /*1140*/  UMOV UR16, 0xfffffff0 ;  /* 0xfffffff000107882 */ /* 0x000fca0000000000 */
.L_x_23:
[----:B------:R-:W-:Y:S01]  /*1150*/  ULEA UR13, UR15, UR8, 0x3 ;  /* 0x000000080f0d7291 */ /* 0x000fe2000f8e18ff */
[----:B-1----:R-:W-:Y:S01]  /*1160*/  SHF.L.U32 R11, R4, 0x1f, RZ ;  /* 0x0000001f040b7819 */ /* 0x002fe200000006ff */
[----:B------:R-:W-:Y:S01]  /*1170*/  UIADD3 UR14, UPT, UPT, UR16, 0x10, URZ ;  /* 0x00000010100e7890 */ /* 0x000fe2000fffe0ff */
[----:B------:R-:W-:Y:S03]  /*1180*/  MOV R0, UR15 ;  /* 0x0000000f00007c02 */ /* 0x000fe60008000f00 */
[----:B------:R-:W-:Y:S03]  /*1190*/  ULOP3.LUT UP0, UR14, UR14, 0x2, URZ, 0xc0, !UPT ;  /* 0x000000020e0e7892 */ /* 0x000fe6000f80c0ff */
[----:B------:R-:W1:Y:S02]  /*11a0*/  SYNCS.PHASECHK.TRANS64.TRYWAIT P0, [UR13+0x31840], R11 ;  /* 0x0318400bff0075a7 */ /* 0x000e64000800110d */
[----:B-12---:R-:W-:Y:S07]  /*11b0*/  @!P0 BRA `(.L_x_19) ;  /* 0x00000040006c8947 */ /* 0x006fee0003800000 */
.L_x_75:
[----:B------:R-:W-:Y:S01]  /*11c0*/  NOP ;  /* 0x0000000000007918 */ /* 0x000fe20000000000 */
[----:B------:R-:W-:Y:S05]  /*11d0*/  BRA.U UP0, `(.L_x_20) ;  /* 0x0000000100487547 */ /* 0x000fea000b800000 */
[----:B------:R-:W-:Y:S02]  /*11e0*/  ULEA UR19, UR15, UR8, 0x9 ;  /* 0x000000080f137291 */ /* 0x000fe4000f8e48ff */
[----:B------:R-:W-:Y:S02]  /*11f0*/  ULEA UR9, UR15, UR8, 0xa ;  /* 0x000000080f097291 */ /* 0x000fe4000f8e50ff */
[----:B------:R-:W-:Y:S02]  /*1200*/  UIADD3 UR19, UPT, UPT, UR19, 0x30000, URZ ;  /* 0x0003000013137890 */ /* 0x000fe4000fffe0ff */
[----:B------:R-:W-:Y:S02]  /*1210*/  UIADD3 UR10, UPT, UPT, UR9, 0x30800, URZ ;  /* 0x00030800090a7890 */ /* 0x000fe4000fffe0ff */
[----:B------:R-:W-:Y:S02]  /*1220*/  UIADD3 UR9, UPT, UPT, UR9, 0x30a00, URZ ;  /* 0x00030a0009097890 */ /* 0x000fe4000fffe0ff */
[----:B------:R-:W-:Y:S02]  /*1230*/  USHF.R.U32.HI UR19, URZ, 0x4, UR19 ;  /* 0x00000004ff137899 */ /* 0x000fe40008011613 */
[----:B------:R-:W-:Y:S02]  /*1240*/  USHF.R.U32.HI UR10, URZ, 0x4, UR10 ;  /* 0x00000004ff0a7899 */ /* 0x000fe4000801160a */
[----:B------:R-:W-:Y:S02]  /*1250*/  USHF.R.U32.HI UR9, URZ, 0x4, UR9 ;  /* 0x00000004ff097899 */ /* 0x000fe40008011609 */
[----:B------:R-:W-:Y:S02]  /*1260*/  ULOP3.LUT UR20, UR19, 0x3fe0, URZ, 0xc0, !UPT ;  /* 0x00003fe013147892 */ /* 0x000fe4000f8ec0ff */
[----:B------:R-:W-:Y:S02]  /*1270*/  ULOP3.LUT UR22, UR10, 0x3fc0, URZ, 0xc0, !UPT ;  /* 0x00003fc00a167892 */ /* 0x000fe4000f8ec0ff */
[----:B------:R-:W-:Y:S01]  /*1280*/  ULOP3.LUT UR24, UR9, 0x3fe0, URZ, 0xc0, !UPT ;  /* 0x00003fe009187892 */ /* 0x000fe2000f8ec0ff */
[----:B------:R-:W-:Y:S01]  /*1290*/  UMOV UR21, 0x4008 ;  /* 0x0000400800157882 */ /* 0x000fe20000000000 */
[----:B------:R-:W-:Y:S01]  /*12a0*/  UMOV UR23, 0x4008 ;  /* 0x0000400800177882 */ /* 0x000fe20000000000 */
[----:B------:R-:W-:Y:S02]  /*12b0*/  UMOV UR25, 0x4008 ;  /* 0x0000400800197882 */ /* 0x000fe40000000000 */
[----:B------:R2:W-:Y:S02]  /*12c0*/  UTCCP.T.S.4x32dp128bit tmem[0x1c0], gdesc[UR20] ;  /* 0x0001c014ff0079e7 */ /* 0x0005e40009100000 */
[----:B------:R2:W-:Y:S02]  /*12d0*/  UTCCP.T.S.4x32dp128bit tmem[0x1c4], gdesc[UR22] ;  /* 0x0001c416ff0079e7 */ /* 0x0005e40009100000 */
[----:B------:R2:W-:Y:S01]  /*12e0*/  UTCCP.T.S.4x32dp128bit tmem[0x1c8], gdesc[UR24] ;  /* 0x0001c818ff0079e7 */ /* 0x0005e20009100000 */
[----:B------:R-:W-:Y:S02]  /*12f0*/  NOP ;  /* 0x0000000000007918 */ /* 0x000fe40000000000 */
.L_x_20:
[----:B------:R-:W-:Y:S01]  /*1300*/  UISETP.NE.AND UP0, UPT, UR15, 0x3, UPT ;  /* 0x000000030f00788c */ /* 0x000fe2000bf05270 */
[----:B------:R-:W-:Y:S01]  /*1310*/  SHFL.IDX PT, R5, R8, R0, 0x1f ;  /* 0x00001f0008057589 */ /* 0x000fe200000e0000 */
[----:B------:R-:W-:Y:S01]  /*1320*/  UIADD3 UR10, UPT, UPT, UR15, 0x1, URZ ;  /* 0x000000010f0a7890 */ /* 0x000fe2000fffe0ff */
[----:B------:R-:W-:Y:S03]  /*1330*/  NOP ;  /* 0x0000000000007918 */ /* 0x000fe60000000000 */
[----:B------:R-:W-:Y:S03]  /*1340*/  USEL UR10, UR10, URZ, UP0 ;  /* 0x000000ff0a0a7287 */ /* 0x000fe60008000000 */
[----:B-1----:R-:W1:Y:S01]  /*1350*/  SHFL.IDX PT, R2, R9, R0, 0x1f ;  /* 0x00001f0009027589 */ /* 0x002e6200000e0000 */
[----:B------:R-:W-:Y:S02]  /*1360*/  USHF.L.U32 UR15, UR14, 0x4, URZ ;  /* 0x000000040e0f7899 */ /* 0x000fe400080006ff */
[----:B------:R-:W-:Y:S02]  /*1370*/  ULEA UR9, UR10, UR8, 0x3 ;  /* 0x000000080a097291 */ /* 0x000fe4000f8e18ff */
[----:B------:R-:W-:Y:S01]  /*1380*/  ULEA UR14, UR14, 0x8b8, 0xd ;  /* 0x000008b80e0e7891 */ /* 0x000fe2000f8e68ff */
[----:B------:R-:W-:Y:S01]  /*1390*/  ISETP.NE.AND P0, PT, RZ, UR10, PT ;  /* 0x0000000aff007c0c */ /* 0x000fe2000bf05270 */
[----:B------:R-:W-:Y:S01]  /*13a0*/  UISETP.NE.AND UP0, UPT, UR16, -0x10, UPT ;  /* 0xfffffff01000788c */ /* 0x000fe2000bf05270 */
[----:B------:R-:W-:Y:S01]  /*13b0*/  IMAD.U32 R10, RZ, RZ, UR10 ;  /* 0x0000000aff0a7e24 */ /* 0x000fe2000f8e00ff */
[----:B------:R-:W-:Y:S02]  /*13c0*/  UPRMT UR15, UR15, 0x5410, UR14 ;  /* 0x000054100f0f7896 */ /* 0x000fe4000800000e */
[----:B------:R-:W-:Y:S01]  /*13d0*/  UIADD3 UR13, UPT, UPT, UR13, 0x31820, URZ ;  /* 0x000318200d0d7890 */ /* 0x000fe2000fffe0ff */
[----:B------:R-:W-:Y:S01]  /*13e0*/  UMOV UR14, URZ ;  /* 0x000000ff000e7c82 */ /* 0x000fe20008000000 */
[----:B--2---:R-:W-:Y:S01]  /*13f0*/  UMOV UR23, 0x40004040 ;  /* 0x4000404000177882 */ /* 0x004fe20000000000 */
[----:B------:R-:W-:Y:S01]  /*1400*/  UMOV UR21, 0x40004040 ;  /* 0x4000404000157882 */ /* 0x000fe20000000000 */
[----:B------:R-:W-:Y:S01]  /*1410*/  UMOV UR27, 0x40004040 ;  /* 0x40004040001b7882 */ /* 0x000fe20000000000 */
[----:B------:R-:W-:Y:S01]  /*1420*/  UMOV UR25, 0x40004040 ;  /* 0x4000404000197882 */ /* 0x000fe20000000000 */
[----:B------:R-:W-:Y:S01]  /*1430*/  UMOV UR31, 0x40004040 ;  /* 0x40004040001f7882 */ /* 0x000fe20000000000 */
[----:B------:R-:W-:Y:S01]  /*1440*/  UMOV UR29, 0x40004040 ;  /* 0x40004040001d7882 */ /* 0x000fe20000000000 */
[----:B------:R-:W-:Y:S01]  /*1450*/  UMOV UR35, 0x40004040 ;  /* 0x4000404000237882 */ /* 0x000fe20000000000 */
[----:B------:R-:W-:Y:S01]  /*1460*/  UMOV UR33, 0x40004040 ;  /* 0x4000404000217882 */ /* 0x000fe20000000000 */
[----:B-1----:R-:W-:Y:S02]  /*1470*/  R2UR UR22, R2 ;  /* 0x00000000021672ca */ /* 0x002fe400000e0000 */
[----:B------:R-:W-:Y:S02]  /*1480*/  R2UR UR20, R5 ;  /* 0x00000000051472ca */ /* 0x000fe400000e0000 */
[----:B------:R-:W-:Y:S04]  /*1490*/  SEL R5, RZ, 0x1, P0 ;  /* 0x00000001ff057807 */ /* 0x000fe80000000000 */
[----:B------:R-:W-:Y:S05]  /*14a0*/  LOP3.LUT R4, R4, R5, RZ, 0x3c, !PT ;  /* 0x0000000504047212 */ /* 0x000fea00078e3cff */
[----:B------:R-:W-:Y:S01]  /*14b0*/  UIADD3 UR26, UPT, UPT, UR22, 0x2, URZ ;  /* 0x00000002161a7890 */ /* 0x000fe2000fffe0ff */
[----:B------:R-:W-:Y:S01]  /*14c0*/  IMAD.U32 R13, R4, -0x80000000, RZ ;  /* 0x80000000040d7824 */ /* 0x000fe200078e00ff */
[----:B------:R-:W-:Y:S01]  /*14d0*/  UIADD3 UR24, UPT, UPT, UR20, 0x2, URZ ;  /* 0x0000000214187890 */ /* 0x000fe2000fffe0ff */
[----:B------:R1:W-:Y:S01]  /*14e0*/  UTCQMMA gdesc[UR22], gdesc[UR20], tmem[UR12], tmem[UR14], idesc[UR15], tmem[UR6], UP0 ;  /* 0x00060e1416007dea */ /* 0x0003e2000800030c */
[----:B------:R-:W-:Y:S02]  /*14f0*/  UIADD3 UR30, UPT, UPT, UR22, 0x4, URZ ;  /* 0x00000004161e7890 */ /* 0x000fe4000fffe0ff */
[----:B------:R-:W-:Y:S02]  /*1500*/  UIADD3 UR28, UPT, UPT, UR20, 0x4, URZ ;  /* 0x00000004141c7890 */ /* 0x000fe4000fffe0ff */
[----:B------:R-:W-:Y:S02]  /*1510*/  UIADD3 UR34, UPT, UPT, UR22, 0x6, URZ ;  /* 0x0000000616227890 */ /* 0x000fe4000fffe0ff */
[----:B------:R-:W-:Y:S01]  /*1520*/  UIADD3 UR32, UPT, UPT, UR20, 0x6, URZ ;  /* 0x0000000614207890 */ /* 0x000fe2000fffe0ff */
[----:B------:R1:W-:Y:S04]  /*1530*/  UTCQMMA gdesc[UR26], gdesc[UR24], tmem[UR12], tmem[UR14], idesc[UR15], tmem[UR6], UPT ;  /* 0x00060e181a007dea */ /* 0x0003e8000b80030c */
[----:B------:R1:W-:Y:S04]  /*1540*/  UTCQMMA gdesc[UR30], gdesc[UR28], tmem[UR12], tmem[UR14], idesc[UR15], tmem[UR6], UPT ;  /* 0x00060e1c1e007dea */ /* 0x0003e8000b80030c */
[----:B------:R1:W-:Y:S01]  /*1550*/  UTCQMMA gdesc[UR34], gdesc[UR32], tmem[UR12], tmem[UR14], idesc[UR15], tmem[UR6], UPT ;  /* 0x00060e2022007dea */ /* 0x0003e2000b80030c */
[----:B------:R1:W-:Y:S01]  /*1560*/  UTCBAR [UR13], URZ ;  /* 0x000000ff0d0073e9 */ /* 0x0003e200080000ff */
[----:B------:R-:W2:Y:S02]  /*1570*/  SYNCS.PHASECHK.TRANS64.TRYWAIT P0, [UR9+0x31840], R13 ;  /* 0x0318400dff0075a7 */ /* 0x000ea40008001109 */
[----:B-12---:R-:W-:Y:S05]  /*1580*/  @!P0 BRA `(.L_x_21) ;  /* 0x0000003c00948947 */ /* 0x006fea0003800000 */
.L_x_77:
[----:B------:R-:W-:Y:S01]  /*1590*/  ELECT P0, URZ, PT ;  /* 0x0000000000ff782f */ /* 0x000fe20003800000 */
[----:B------:R-:W-:Y:S01]  /*15a0*/  SHFL.IDX PT, R2, R9, R10, 0x1f ;  /* 0x00001f0a09027589 */ /* 0x000fe200000e0000 */
[----:B------:R-:W-:Y:S02]  /*15b0*/  UIADD3 UR9, UPT, UPT, UR9, 0x31820, URZ ;  /* 0x0003182009097890 */ /* 0x000fe4000fffe0ff */
[----:B------:R-:W-:Y:S05]  /*15c0*/  UISETP.NE.AND UP0, UPT, UR16, -0x2, UPT ;  /* 0xfffffffe1000788c */ /* 0x000fea000bf05270 */
[----:B-1----:R-:W1:Y:S01]  /*15d0*/  SHFL.IDX PT, R0, R8, R10, 0x1f ;  /* 0x00001f0a08007589 */ /* 0x002e6200000e0000 */
[----:B------:R-:W-:Y:S01]  /*15e0*/  NOP ;  /* 0x0000000000007918 */ /* 0x000fe20000000000 */
[----:B------:R-:W-:Y:S02]  /*15f0*/  NOP ;  /* 0x0000000000007918 */ /* 0x000fe40000000000 */
[C---:B------:R-:W-:Y:S01]  /*1600*/  @P0 IMAD.SHL.U32 R5, R7.reuse, 0x2000, RZ ;  /* 0x0000200007050824 */ /* 0x040fe200078e00ff */
[----:B------:R-:W-:Y:S01]  /*1610*/  UMOV UR21, 0x40004040 ;  /* 0x4000404000157882 */ /* 0x000fe20000000000 */
[----:B------:R-:W-:Y:S01]  /*1620*/  @P0 IMAD.SHL.U32 R6, R7, 0x10, RZ ;  /* 0x0000001007060824 */ /* 0x000fe200078e00ff */
[----:B------:R-:W-:Y:S01]  /*1630*/  UMOV UR15, 0x40004040 ;  /* 0x40004040000f7882 */ /* 0x000fe20000000000 */
[----:B------:R-:W-:Y:S01]  /*1640*/  UMOV UR27, 0x40004040 ;  /* 0x40004040001b7882 */ /* 0x000fe20000000000 */
[----:B------:R-:W-:Y:S01]  /*1650*/  @P0 LOP3.LUT R5, R5, 0x6000, RZ, 0xc0, !PT ;  /* 0x0000600005050812 */ /* 0x000fe200078ec0ff */
[----:B------:R-:W-:Y:S01]  /*1660*/  UMOV UR25, 0x40004040 ;  /* 0x4000404000197882 */ /* 0x000fe20000000000 */
[----:B------:R-:W-:Y:S01]  /*1670*/  @P0 LOP3.LUT R6, R6, 0x30, RZ, 0xc0, !PT ;  /* 0x0000003006060812 */ /* 0x000fe200078ec0ff */
[----:B------:R-:W-:Y:S01]  /*1680*/  UMOV UR31, 0x40004040 ;  /* 0x40004040001f7882 */ /* 0x000fe20000000000 */
[----:B------:R-:W-:Y:S01]  /*1690*/  @P0 LOP3.LUT R5, R5, 0x8b8, RZ, 0xfc, !PT ;  /* 0x000008b805050812 */ /* 0x000fe200078efcff */
[----:B------:R-:W-:Y:S01]  /*16a0*/  UMOV UR29, 0x40004040 ;  /* 0x40004040001d7882 */ /* 0x000fe20000000000 */
[----:B------:R-:W-:Y:S01]  /*16b0*/  UMOV UR35, 0x40004040 ;  /* 0x4000404000237882 */ /* 0x000fe20000000000 */
[----:B------:R-:W-:Y:S01]  /*16c0*/  UMOV UR33, 0x40004040 ;  /* 0x4000404000217882 */ /* 0x000fe20000000000 */
[----:B------:R-:W-:Y:S02]  /*16d0*/  @P0 PRMT R5, R6, 0x5410, R5 ;  /* 0x0000541006050816 */ /* 0x000fe40000000005 */
[----:B-1----:R-:W-:Y:S01]  /*16e0*/  R2UR UR14, R0 ;  /* 0x00000000000e72ca */ /* 0x002fe200000e0000 */
[----:B------:R-:W-:Y:S01]  /*16f0*/  @P0 IMAD.MOV.U32 R10, RZ, RZ, RZ ;  /* 0x000000ffff0a0224 */ /* 0x000fe200078e00ff */
[----:B------:R-:W-:Y:S02]  /*1700*/  @P0 R2UR UR13, R5 ;  /* 0x00000000050d02ca */ /* 0x000fe400000e0000 */
[----:B------:R-:W-:Y:S02]  /*1710*/  R2UR UR20, R2 ;  /* 0x00000000021472ca */ /* 0x000fe400000e0000 */
[----:B------:R-:W-:Y:S07]  /*1720*/  @P0 R2UR UR22, R10 ;  /* 0x000000000a1602ca */ /* 0x000fee00000e0000 */
[----:B------:R-:W-:Y:S02]  /*1730*/  UIADD3 UR24, UPT, UPT, UR14, 0x2, URZ ;  /* 0x000000020e187890 */ /* 0x000fe4000fffe0ff */
[----:B------:R-:W-:Y:S01]  /*1740*/  UIADD3 UR28, UPT, UPT, UR14, 0x4, URZ ;  /* 0x000000040e1c7890 */ /* 0x000fe2000fffe0ff */
[----:B------:R-:W-:Y:S01]  /*1750*/  IMAD.U32 R11, RZ, RZ, UR13 ;  /* 0x0000000dff0b7e24 */ /* 0x000fe2000f8e00ff */
[----:B------:R-:W-:Y:S02]  /*1760*/  UIADD3 UR26, UPT, UPT, UR20, 0x2, URZ ;  /* 0x00000002141a7890 */ /* 0x000fe4000fffe0ff */
[----:B------:R-:W-:Y:S02]  /*1770*/  UIADD3 UR30, UPT, UPT, UR20, 0x4, URZ ;  /* 0x00000004141e7890 */ /* 0x000fe4000fffe0ff */
[----:B------:R-:W-:Y:S01]  /*1780*/  @P0 R2UR UR23, R11 ;  /* 0x000000000b1702ca */ /* 0x000fe200000e0000 */
[----:B------:R-:W-:Y:S02]  /*1790*/  UIADD3 UR34, UPT, UPT, UR20, 0x6, URZ ;  /* 0x0000000614227890 */ /* 0x000fe4000fffe0ff */
[----:B------:R-:W-:Y:S10]  /*17a0*/  UIADD3 UR32, UPT, UPT, UR14, 0x6, URZ ;  /* 0x000000060e207890 */ /* 0x000ff4000fffe0ff */
[----:B------:R1:W-:Y:S01]  /*17b0*/  UTCQMMA gdesc[UR20], gdesc[UR14], tmem[UR12], tmem[UR22], idesc[UR23], tmem[UR4], UPT ;  /* 0x0004160e14007dea */ /* 0x0003e2000b80030c */
[----:B------:R1:W-:Y:S01]  /*17c0*/  UTCQMMA gdesc[UR26], gdesc[UR24], tmem[UR12], tmem[UR22], idesc[UR23], tmem[UR4], UPT ;  /* 0x000416181a007dea */ /* 0x0003e2000b80030c */
[----:B------:R1:W-:Y:S01]  /*17d0*/  UTCQMMA gdesc[UR30], gdesc[UR28], tmem[UR12], tmem[UR22], idesc[UR23], tmem[UR4], UPT ;  /* 0x0004161c1e007dea */ /* 0x0003e2000b80030c */
[----:B------:R1:W-:Y:S01]  /*17e0*/  UTCQMMA gdesc[UR34], gdesc[UR32], tmem[UR12], tmem[UR22], idesc[UR23], tmem[UR4], UPT ;  /* 0x0004162022007dea */ /* 0x0003e2000b80030c */
[----:B------:R1:W-:Y:S01]  /*17f0*/  UTCBAR [UR9], URZ ;  /* 0x000000ff090073e9 */ /* 0x0003e200080000ff */
[----:B------:R-:W-:Y:S05]  /*1800*/  BRA.U UP0, `(.L_x_22) ;  /* 0x0000000100087547 */ /* 0x000fea000b800000 */
[----:B------:R2:W-:Y:S01]  /*1810*/  UTCBAR [UR11], URZ ;  /* 0x000000ff0b0073e9 */ /* 0x0005e200080000ff */
[----:B------:R-:W-:Y:S01]  /*1820*/  NOP ;  /* 0x0000000000007918 */ /* 0x000fe20000000000 */
.L_x_22:
[----:B------:R-:W-:Y:S01]  /*1830*/  UISETP.NE.AND UP0, UPT, UR10, 0x3, UPT ;  /* 0x000000030a00788c */ /* 0x000fe2000bf05270 */
[----:B------:R-:W-:Y:S01]  /*1840*/  VIADD R7, R7, 0x2 ;  /* 0x0000000207077836 */ /* 0x000fe20000000000 */
[----:B------:R-:W-:Y:S02]  /*1850*/  UIADD3 UR10, UPT, UPT, UR10, 0x1, URZ ;  /* 0x000000010a0a7890 */ /* 0x000fe4000fffe0ff */
[----:B------:R-:W-:Y:S02]  /*1860*/  UIADD3 UR17, UPT, UPT, UR17, -0x2, URZ ;  /* 0xfffffffe11117890 */ /* 0x000fe4000fffe0ff */
[----:B-1----:R-:W-:Y:S02]  /*1870*/  USEL UR15, UR10, URZ, UP0 ;  /* 0x000000ff0a0f7287 */ /* 0x002fe40008000000 */
[----:B------:R-:W-:Y:S02]  /*1880*/  UISETP.NE.AND UP0, UPT, UR17, -0x2, UPT ;  /* 0xfffffffe1100788c */ /* 0x000fe4000bf05270 */
[----:B------:R-:W-:Y:S02]  /*1890*/  UIADD3 UR16, UPT, UPT, UR16, 0x2, URZ ;  /* 0x0000000210107890 */ /* 0x000fe4000fffe0ff */
[----:B------:R-:W-:Y:S04]  /*18a0*/  ISETP.NE.AND P0, PT, RZ, UR15, PT ;  /* 0x0000000fff007c0c */ /* 0x000fe8000bf05270 */
[----:B------:R-:W-:Y:S04]  /*18b0*/  SEL R5, RZ, 0x1, P0 ;  /* 0x00000001ff057807 */ /* 0x000fe80000000000 */
[----:B------:R-:W-:Y:S01]  /*18c0*/  LOP3.LUT R4, R4, R5, RZ, 0x3c, !PT ;  /* 0x0000000504047212 */ /* 0x000fe200078e3cff */
[----:B------:R-:W-:Y:S06]  /*18d0*/  BRA.U UP0, `(.L_x_23) ;  /* 0xfffffff9001c7547 */ /* 0x000fec000b83ffff */
[----:B------:R-:W-:-:S13]  /*18e0*/  ISETP.NE.AND P0, PT, R3, UR18, PT ;  /* 0x0000001203007c0c */ /* 0x000fda000bf05270 */
[----:B--2---:R-:W-:Y:S05]  /*18f0*/  @!P0 EXIT ;  /* 0x000000000000894d */ /* 0x004fea0003800000 */
[----:B------:R-:W-:Y:S01]  /*1900*/  UIADD3 UR18, UPT, UPT, UR18, 0x1, URZ ;  /* 0x0000000112127890 */ /* 0x000fe2000fffe0ff */
[----:B------:R-:W-:Y:S11]  /*1910*/  BRA `(.L_x_24) ;  /* 0xfffffff400c87947 */ /* 0x000ff6000383ffff */
.L_x_11:
[----:B------:R-:W-:-:S13]  /*1920*/  ELECT P0, URZ, PT ;  /* 0x0000000000ff782f */ /* 0x000fda0003800000 */
[----:B------:R-:W-:Y:S05]  /*1930*/  @!P0 BRA `(.L_x_13) ;  /* 0x0000001800dc8947 */ /* 0x000fea0003800000 */
[----:B------:R-:W1:Y:S02]  /*1940*/  S2UR UR4, SR_CTAID.X ;  /* 0x00000000000479c3 */ /* 0x000e640000002500 */
[----:B-1----:R-:W-:-:S13]  /*1950*/  ISETP.LE.U32.AND P0, PT, R4, UR4, PT ;  /* 0x0000000404007c0c */ /* 0x002fda000bf03070 */
[----:B------:R-:W-:Y:S05]  /*1960*/  @P0 EXIT ;  /* 0x000000000000094d */ /* 0x000fea0003800000 */
[----:B------:R-:W1:Y:S01]  /*1970*/  S2R R8, SR_CgaCtaId ;  /* 0x0000000000087919 */ /* 0x000e620000008800 */
[----:B------:R-:W-:Y:S01]  /*1980*/  IMAD.U32 R13, RZ, RZ, UR4 ;  /* 0x00000004ff0d7e24 */ /* 0x000fe2000f8e00ff */
[----:B------:R-:W2:Y:S04]  /*1990*/  LDC.64 R22, c[0x0][0x380] ;  /* 0x0000e000ff167b82 */ /* 0x000ea80000000a00 */
[----:B------:R-:W-:Y:S02]  /*19a0*/  LOP3.LUT R3, RZ, R13, RZ, 0x33, !PT ;  /* 0x0000000dff037212 */ /* 0x000fe400078e33ff */
[----:B------:R-:W-:Y:S02]  /*19b0*/  PRMT R12, R13, 0x7610, R12 ;  /* 0x000076100d0c7816 */ /* 0x000fe4000000000c */
[----:B------:R-:W3:Y:S01]  /*19c0*/  LDC.64 R16, c[0x0][0x348] ;  /* 0x0000d200ff107b82 */ /* 0x000ee20000000a00 */
[----:B------:R-:W-:Y:S01]  /*19d0*/  IMAD.IADD R10, R4, 0x1, R3 ;  /* 0x00000001040a7824 */ /* 0x000fe200078e0203 */
[----:B------:R-:W-:-:S04]  /*19e0*/  MOV R3, 0x400 ;  /* 0x0000040000037802 */ /* 0x000fc80000000f00 */
[----:B------:R-:W-:Y:S02]  /*19f0*/  SHF.R.U32.HI R10, RZ, 0x1, R10 ;  /* 0x00000001ff0a7819 */ /* 0x000fe4000001160a */
[----:B------:R-:W4:Y:S03]  /*1a00*/  LDC.64 R6, c[0x0][0x358] ;  /* 0x0000d600ff067b82 */ /* 0x000f260000000a00 */
[----:B------:R-:W-:-:S05]  /*1a10*/  IMAD.HI.U32 R10, R10, -0x1f8fc7e3, RZ ;  /* 0xe070381d0a0a7827 */ /* 0x000fca00078e00ff */
[----:B------:R-:W-:-:S05]  /*1a20*/  SHF.R.U32.HI R10, RZ, 0x6, R10 ;  /* 0x00000006ff0a7819 */ /* 0x000fca000001160a */
[----:B------:R-:W-:Y:S01]  /*1a30*/  IMAD.MOV R10, RZ, RZ, -R10 ;  /* 0x000000ffff0a7224 */ /* 0x000fe200078e0a0a */
[----:B-1----:R-:W-:-:S07]  /*1a40*/  LEA R8, R8, R3, 0x18 ;  /* 0x0000000308087211 */ /* 0x002fce00078ec0ff */
.L_x_41:
[----:B------:R-:W-:Y:S01]  /*1a50*/  SHF.R.U32.HI R3, RZ, 0x5, R13 ;  /* 0x00000005ff037819 */ /* 0x000fe2000001160d */
[----:B------:R-:W-:Y:S05]  /*1a60*/  YIELD ;  /* 0x0000000000007946 */ /* 0x000fea0003800000 */
[----:B------:R-:W-:Y:S02]  /*1a70*/  LOP3.LUT R3, R3, 0x7fffff0, RZ, 0xc0, !PT ;  /* 0x07fffff003037812 */ /* 0x000fe400078ec0ff */
[----:B------:R-:W-:Y:S02]  /*1a80*/  LOP3.LUT R34, R12, 0x1ff, RZ, 0xc0, !PT ;  /* 0x000001ff0c227812 */ /* 0x000fe400078ec0ff */
[----:B------:R-:W-:Y:S02]  /*1a90*/  VIADDMNMX.U32 R39, R2, -R3, 0x10, PT ;  /* 0x0000001002277446 */ /* 0x000fe40003800803 */
[----:B--234-:R-:W-:Y:S02]  /*1aa0*/  MOV R4, 0x1ac0 ;  /* 0x00001ac000047802 */ /* 0x01cfe40000000f00 */
[----:B--234-:R-:W-:Y:S05]  /*1ab0*/  CALL.REL.NOINC `($__internal_3_$__cuda_sm20_div_u16) ;  /* 0x0000004000207944 */ /* 0x01cfea0003c00000 */
[----:B------:R-:W-:Y:S01]  /*1ac0*/  IMAD.MOV.U32 R11, RZ, RZ, -0x80000000 ;  /* 0x80000000ff0b7424 */ /* 0x000fe200078e00ff */
[----:B------:R-:W-:Y:S02]  /*1ad0*/  PRMT R39, R39, 0x9910, RZ ;  /* 0x0000991027277816 */ /* 0x000fe400000000ff */
[----:B------:R-:W-:Y:S01]  /*1ae0*/  PRMT R4, R0, 0x9910, RZ ;  /* 0x0000991000047816 */ /* 0x000fe200000000ff */
[----:B------:R-:W1:Y:S04]  /*1af0*/  SYNCS.PHASECHK.TRANS64.TRYWAIT P0, [R8+URZ+0x31820], R11 ;  /* 0x0318200b080075a7 */ /* 0x000e6800080011ff */
[----:B------:R-:W-:Y:S04]  /*1b00*/  IMAD R4, R39, R4, RZ ;  /* 0x0000000427047224 */ /* 0x000fe800078e02ff */
[----:B------:R-:W-:Y:S05]  /*1b10*/  IMAD.MOV R4, RZ, RZ, -R4 ;  /* 0x000000ffff047224 */ /* 0x000fea00078e0a04 */
[----:B------:R-:W-:Y:S04]  /*1b20*/  PRMT R5, R4, 0x7710, RZ ;  /* 0x0000771004057816 */ /* 0x000fe800000000ff */
[----:B------:R-:W-:Y:S04]  /*1b30*/  IADD3 R4, PT, PT, R34, R5, RZ ;  /* 0x0000000522047210 */ /* 0x000fe80007ffe0ff */
[----:B------:R-:W-:Y:S05]  /*1b40*/  LOP3.LUT R4, R4, 0xffff, RZ, 0xc0, !PT ;  /* 0x0000ffff04047812 */ /* 0x000fea00078ec0ff */
[----:B------:R-:W-:Y:S01]  /*1b50*/  IMAD.IADD R9, R3, 0x1, R4 ;  /* 0x0000000103097824 */ /* 0x000fe200078e0204 */
[----:B-1----:R-:W-:Y:S06]  /*1b60*/  @!P0 BRA `(.L_x_25) ;  /* 0x0000003800388947 */ /* 0x002fec0003800000 */
.L_x_78:
[----:B------:R-:W-:Y:S01]  /*1b70*/  R2UR UR4, R6 ;  /* 0x00000000060472ca */ /* 0x000fe200000e0000 */
[----:B------:R-:W-:Y:S01]  /*1b80*/  IMAD.SHL.U32 R9, R9, 0x80, RZ ;  /* 0x0000008009097824 */ /* 0x000fe200078e00ff */
[----:B------:R-:W-:Y:S01]  /*1b90*/  R2UR UR5, R7 ;  /* 0x00000000070572ca */ /* 0x000fe200000e0000 */
[----:B------:R-:W-:Y:S01]  /*1ba0*/  UMOV UR14, URZ ;  /* 0x000000ff000e7c82 */ /* 0x000fe20008000000 */
[----:B------:R-:W-:Y:S01]  /*1bb0*/  LOP3.LUT R0, R0, 0xffff, RZ, 0xc0, !PT ;  /* 0x0000ffff00007812 */ /* 0x000fe200078ec0ff */
[----:B------:R-:W-:Y:S01]  /*1bc0*/  UMOV UR6, 0x0 ;  /* 0x0000000000067882 */ /* 0x000fe20000000000 */
[C---:B------:R-:W-:Y:S01]  /*1bd0*/  LEA R4, P0, R9.reuse, R22, 0x2 ;  /* 0x0000001609047211 */ /* 0x040fe200078010ff */
[----:B------:R-:W-:Y:S01]  /*1be0*/  UMOV UR7, 0x10000000 ;  /* 0x1000000000077882 */ /* 0x000fe20000000000 */
[C---:B------:R-:W-:Y:S01]  /*1bf0*/  IADD3 R40, P3, PT, R16.reuse, 0x40, RZ ;  /* 0x0000004010287810 */ /* 0x040fe20007f7e0ff */
[----:B------:R-:W-:Y:S01]  /*1c00*/  UMOV UR10, UR14 ;  /* 0x0000000e000a7c82 */ /* 0x000fe20008000000 */
[C---:B-1----:R-:W-:Y:S01]  /*1c10*/  LEA.HI.X R5, R9.reuse, R23, RZ, 0x2, P0 ;  /* 0x0000001709057211 */ /* 0x042fe200000f14ff */
[----:B------:R-:W-:Y:S01]  /*1c20*/  UMOV UR23, URZ ;  /* 0x000000ff00177c82 */ /* 0x000fe20008000000 */
[----:B------:R-:W-:Y:S01]  /*1c30*/  IADD3 R34, P0, PT, R16, 0x1c0, RZ ;  /* 0x000001c010227810 */ /* 0x000fe20007f1e0ff */
[----:B------:R-:W-:Y:S01]  /*1c40*/  IMAD R0, R0, 0xe0, RZ ;  /* 0x000000e000007824 */ /* 0x000fe200078e02ff */
[----:B------:R-:W-:Y:S01]  /*1c50*/  IADD3 R38, P2, PT, R16, 0xc0, RZ ;  /* 0x000000c010267810 */ /* 0x000fe20007f5e0ff */
[----:B------:R-:W-:Y:S01]  /*1c60*/  VIADD R20, R8, 0x31800 ;  /* 0x0003180008147836 */ /* 0x000fe20000000000 */
[----:B------:R-:W-:Y:S01]  /*1c70*/  R2UR UR30, R40 ;  /* 0x00000000281e72ca */ /* 0x000fe200000e0000 */
[----:B------:R-:W2:Y:S01]  /*1c80*/  LDG.E.CONSTANT R5, desc[UR4][R4.64] ;  /* 0x0000000404057981 */ /* 0x000ea2000c1e9900 */
[----:B------:R-:W-:Y:S01]  /*1c90*/  R2UR UR15, R9 ;  /* 0x00000000090f72ca */ /* 0x000fe200000e0000 */
[----:B------:R-:W-:Y:S01]  /*1ca0*/  VIADD R15, R8, 0x4000 ;  /* 0x00004000080f7836 */ /* 0x000fe20000000000 */
[----:B------:R-:W-:Y:S01]  /*1cb0*/  R2UR UR13, R20 ;  /* 0x00000000140d72ca */ /* 0x000fe200000e0000 */
[--C-:B------:R-:W-:Y:S01]  /*1cc0*/  IMAD.X R41, RZ, RZ, R17.reuse, P3 ;  /* 0x000000ffff297224 */ /* 0x100fe200018e0611 */
[----:B------:R-:W-:Y:S01]  /*1cd0*/  IADD3 R36, P1, PT, R16, 0x140, RZ ;  /* 0x0000014010247810 */ /* 0x000fe20007f3e0ff */
[--C-:B------:R-:W-:Y:S01]  /*1ce0*/  IMAD.X R35, RZ, RZ, R17.reuse, P0 ;  /* 0x000000ffff237224 */ /* 0x100fe200000e0611 */
[----:B------:R-:W-:Y:S01]  /*1cf0*/  R2UR UR12, R15 ;  /* 0x000000000f0c72ca */ /* 0x000fe200000e0000 */
[----:B------:R-:W-:Y:S01]  /*1d00*/  VIADD R14, R8, 0x14000 ;  /* 0x00014000080e7836 */ /* 0x000fe20000000000 */
[----:B------:R-:W-:Y:S01]  /*1d10*/  R2UR UR31, R41 ;  /* 0x00000000291f72ca */ /* 0x000fe200000e0000 */
[--C-:B------:R-:W-:Y:S01]  /*1d20*/  IMAD.X R39, RZ, RZ, R17.reuse, P2 ;  /* 0x000000ffff277224 */ /* 0x100fe200010e0611 */
[----:B------:R-:W-:Y:S01]  /*1d30*/  R2UR UR28, R38 ;  /* 0x00000000261c72ca */ /* 0x000fe200000e0000 */
[----:B------:R-:W-:Y:S01]  /*1d40*/  VIADD R19, R8, 0x30000 ;  /* 0x0003000008137836 */ /* 0x000fe20000000000 */
[----:B------:R-:W-:Y:S01]  /*1d50*/  R2UR UR8, R14 ;  /* 0x000000000e0872ca */ /* 0x000fe200000e0000 */
[----:B------:R-:W-:Y:S01]  /*1d60*/  IMAD.X R37, RZ, RZ, R17, P1 ;  /* 0x000000ffff257224 */ /* 0x000fe200008e0611 */
[----:B------:R-:W-:Y:S01]  /*1d70*/  R2UR UR29, R39 ;  /* 0x00000000271d72ca */ /* 0x000fe200000e0000 */
[----:B------:R-:W-:Y:S01]  /*1d80*/  UMOV UR9, UR13 ;  /* 0x0000000d00097c82 */ /* 0x000fe20008000000 */
[----:B------:R-:W-:Y:S01]  /*1d90*/  R2UR UR26, R36 ;  /* 0x00000000241a72ca */ /* 0x000fe200000e0000 */
[----:B------:R-:W-:Y:S01]  /*1da0*/  VIADD R18, R8, 0x30800 ;  /* 0x0003080008127836 */ /* 0x000fe20000000000 */
[----:B------:R-:W-:Y:S01]  /*1db0*/  R2UR UR27, R37 ;  /* 0x00000000251b72ca */ /* 0x000fe200000e0000 */
[----:B------:R-:W-:Y:S01]  /*1dc0*/  UMOV UR21, UR13 ;  /* 0x0000000d00157c82 */ /* 0x000fe20008000000 */
[----:B------:R-:W-:Y:S01]  /*1dd0*/  R2UR UR20, R19 ;  /* 0x00000000131472ca */ /* 0x000fe200000e0000 */
[----:B------:R1:W-:Y:S01]  /*1de0*/  UTMALDG.2D [UR12], [UR30], desc[UR6] ;  /* 0x0000060c1e0075b4 */ /* 0x0003e20008009000 */
[----:B------:R-:W-:Y:S01]  /*1df0*/  R2UR UR24, R34 ;  /* 0x00000000221872ca */ /* 0x000fe200000e0000 */
[----:B------:R-:W-:Y:S01]  /*1e00*/  UMOV UR22, UR15 ;  /* 0x0000000f00167c82 */ /* 0x000fe20008000000 */
[----:B------:R-:W-:Y:S01]  /*1e10*/  R2UR UR25, R35 ;  /* 0x00000000231972ca */ /* 0x000fe200000e0000 */
[----:B------:R-:W-:Y:S01]  /*1e20*/  IMAD.MOV.U32 R31, RZ, RZ, 0xb580 ;  /* 0x0000b580ff1f7424 */ /* 0x000fe200078e00ff */
[----:B------:R-:W-:Y:S01]  /*1e30*/  R2UR UR18, R0 ;  /* 0x00000000001272ca */ /* 0x000fe200000e0000 */
[----:B------:R-:W-:Y:S01]  /*1e40*/  UMOV UR17, UR13 ;  /* 0x0000000d00117c82 */ /* 0x000fe20008000000 */
[----:B------:R-:W-:Y:S01]  /*1e50*/  R2UR UR16, R18 ;  /* 0x00000000121072ca */ /* 0x000fe200000e0000 */
[C---:B------:R-:W-:Y:S02]  /*1e60*/  VIADD R29, R8.reuse, 0x31808 ;  /* 0x00031808081d7836 */ /* 0x040fe40000000000 */
[C---:B------:R-:W-:Y:S02]  /*1e70*/  VIADD R30, R8.reuse, 0x8000 ;  /* 0x00008000081e7836 */ /* 0x040fe40000000000 */
[----:B------:R-:W-:Y:S02]  /*1e80*/  VIADD R28, R8, 0x1b000 ;  /* 0x0001b000081c7836 */ /* 0x000fe40000000000 */
[C---:B--2---:R-:W-:Y:S01]  /*1e90*/  IMAD R3, R5.reuse, 0x1c00, R0 ;  /* 0x00001c0005037824 */ /* 0x044fe200078e0200 */
[----:B------:R-:W-:Y:S02]  /*1ea0*/  ISETP.GT.AND P0, PT, R5, RZ, PT ;  /* 0x000000ff0500720c */ /* 0x000fe40003f04270 */
[----:B------:R-:W-:Y:S02]  /*1eb0*/  VIMNMX R21, PT, PT, RZ, R5, !PT ;  /* 0x00000005ff157248 */ /* 0x000fe40007fe0100 */
[----:B------:R-:W-:Y:S02]  /*1ec0*/  SEL R32, R3, R0, P0 ;  /* 0x0000000003207207 */ /* 0x000fe40000000000 */
[----:B------:R-:W-:Y:S02]  /*1ed0*/  R2UR UR19, R21 ;  /* 0x00000000151372ca */ /* 0x000fe400000e0000 */
[----:B------:R-:W-:Y:S11]  /*1ee0*/  R2UR UR11, R32 ;  /* 0x00000000200b72ca */ /* 0x000ff600000e0000 */
[----:B------:R-:W-:Y:S02]  /*1ef0*/  USHF.L.U32 UR19, UR19, 0x2, URZ ;  /* 0x0000000213137899 */ /* 0x000fe400080006ff */
[----:B------:R1:W-:Y:S01]  /*1f00*/  UTMALDG.2D [UR8], [UR28], desc[UR6] ;  /* 0x000006081c0075b4 */ /* 0x0003e20008009000 */
[----:B------:R1:W-:Y:S06]  /*1f10*/  UTMALDG.2D [UR20], [UR26], desc[UR6] ;  /* 0x000006141a0075b4 */ /* 0x0003ec0008009000 */
[----:B------:R1:W-:Y:S01]  /*1f20*/  UTMALDG.2D [UR16], [UR24], desc[UR6] ;  /* 0x00000610180075b4 */ /* 0x0003e20008009000 */
[----:B------:R1:W-:Y:S01]  /*1f30*/  SYNCS.ARRIVE.TRANS64 RZ, [R8+URZ+0x31800], R31 ;  /* 0x0318001f08ff79a7 */ /* 0x0003e200080000ff */
[----:B------:R-:W2:Y:S02]  /*1f40*/  SYNCS.PHASECHK.TRANS64.TRYWAIT P0, [R8+URZ+0x31828], R11 ;  /* 0x0318280b080075a7 */ /* 0x000ea400080011ff */
[----:B-12---:R-:W-:Y:S05]  /*1f50*/  @!P0 BRA `(.L_x_26) ;  /* 0x0000003400588947 */ /* 0x006fea0003800000 */
.L_x_79:
[----:B------:R-:W-:Y:S01]  /*1f60*/  R2UR UR9, R29 ;  /* 0x000000001d0972ca */ /* 0x000fe200000e0000 */
[----:B------:R-:W-:Y:S01]  /*1f70*/  UMOV UR14, 0x0 ;  /* 0x00000000000e7882 */ /* 0x000fe20000000000 */
[----:B------:R-:W-:Y:S01]  /*1f80*/  R2UR UR16, R40 ;  /* 0x00000000281072ca */ /* 0x000fe200000e0000 */
[----:B------:R-:W-:Y:S01]  /*1f90*/  UMOV UR15, 0x10000000 ;  /* 0x10000000000f7882 */ /* 0x000fe20000000000 */
[----:B------:R-:W-:Y:S01]  /*1fa0*/  R2UR UR17, R41 ;  /* 0x00000000291172ca */ /* 0x000fe200000e0000 */
[----:B------:R-:W-:Y:S01]  /*1fb0*/  UMOV UR10, 0x80 ;  /* 0x00000080000a7882 */ /* 0x000fe20000000000 */
[----:B------:R-:W-:Y:S01]  /*1fc0*/  R2UR UR11, R9 ;  /* 0x00000000090b72ca */ /* 0x000fe200000e0000 */
[----:B------:R-:W-:Y:S01]  /*1fd0*/  IMAD.MOV.U32 R27, RZ, RZ, 0xb000 ;  /* 0x0000b000ff1b7424 */ /* 0x000fe200078e00ff */
[----:B------:R-:W-:Y:S01]  /*1fe0*/  R2UR UR8, R30 ;  /* 0x000000001e0872ca */ /* 0x000fe200000e0000 */
[----:B------:R-:W-:Y:S01]  /*1ff0*/  UMOV UR6, 0x80 ;  /* 0x0000008000067882 */ /* 0x000fe20000000000 */
[----:B------:R-:W-:Y:S01]  /*2000*/  R2UR UR12, R38 ;  /* 0x00000000260c72ca */ /* 0x000fe200000e0000 */
[----:B------:R-:W-:Y:S01]  /*2010*/  VIADD R25, R8, 0x31810 ;  /* 0x0003181008197836 */ /* 0x000fe20000000000 */
[----:B------:R-:W-:Y:S01]  /*2020*/  R2UR UR13, R39 ;  /* 0x00000000270d72ca */ /* 0x000fe200000e0000 */
[----:B------:R-:W-:Y:S01]  /*2030*/  UMOV UR5, UR9 ;  /* 0x0000000900057c82 */ /* 0x000fe20008000000 */
[----:B------:R-:W-:Y:S01]  /*2040*/  R2UR UR7, R32 ;  /* 0x00000000200772ca */ /* 0x000fe200000e0000 */
[----:B------:R-:W-:Y:S01]  /*2050*/  VIADD R24, R8, 0x22000 ;  /* 0x0002200008187836 */ /* 0x000fe20000000000 */
[----:B------:R-:W-:Y:S01]  /*2060*/  R2UR UR4, R28 ;  /* 0x000000001c0472ca */ /* 0x000fe200000e0000 */
[----:B------:R-:W-:Y:S04]  /*2070*/  VIADD R26, R8, 0xc000 ;  /* 0x0000c000081a7836 */ /* 0x000fe80000000000 */
[----:B------:R2:W-:Y:S08]  /*2080*/  UTMALDG.2D [UR8], [UR16], desc[UR14] ;  /* 0x00000e08100075b4 */ /* 0x0005f00008009000 */
[----:B------:R2:W-:Y:S01]  /*2090*/  UTMALDG.2D [UR4], [UR12], desc[UR14] ;  /* 0x00000e040c0075b4 */ /* 0x0005e20008009000 */
[----:B------:R2:W-:Y:S01]  /*20a0*/  SYNCS.ARRIVE.TRANS64 RZ, [R8+URZ+0x31808], R27 ;  /* 0x0318081b08ff79a7 */ /* 0x0005e200080000ff */
[----:B------:R-:W3:Y:S02]  /*20b0*/  SYNCS.PHASECHK.TRANS64.TRYWAIT P0, [R8+URZ+0x31830], R11 ;  /* 0x0318300b080075a7 */ /* 0x000ee400080011ff */
[----:B--23--:R-:W-:Y:S05]  /*20c0*/  @!P0 BRA `(.L_x_27) ;  /* 0x0000003400188947 */ /* 0x00cfea0003800000 */
.L_x_80:
[----:B------:R-:W-:Y:S01]  /*20d0*/  R2UR UR9, R25 ;  /* 0x00000000190972ca */ /* 0x000fe200000e0000 */
[----:B------:R-:W-:Y:S01]  /*20e0*/  UMOV UR14, 0x0 ;  /* 0x00000000000e7882 */ /* 0x000fe20000000000 */
[----:B------:R-:W-:Y:S01]  /*20f0*/  R2UR UR16, R40 ;  /* 0x00000000281072ca */ /* 0x000fe200000e0000 */
[----:B------:R-:W-:Y:S01]  /*2100*/  UMOV UR15, 0x10000000 ;  /* 0x10000000000f7882 */ /* 0x000fe20000000000 */
[----:B------:R-:W-:Y:S01]  /*2110*/  R2UR UR17, R41 ;  /* 0x00000000291172ca */ /* 0x000fe200000e0000 */
[----:B------:R-:W-:Y:S01]  /*2120*/  UMOV UR10, 0x100 ;  /* 0x00000100000a7882 */ /* 0x000fe20000000000 */
[----:B------:R-:W-:Y:S01]  /*2130*/  R2UR UR11, R9 ;  /* 0x00000000090b72ca */ /* 0x000fe200000e0000 */
[----:B------:R-:W-:Y:S01]  /*2140*/  UMOV UR6, 0x100 ;  /* 0x0000010000067882 */ /* 0x000fe20000000000 */
[----:B------:R-:W-:Y:S01]  /*2150*/  R2UR UR8, R26 ;  /* 0x000000001a0872ca */ /* 0x000fe200000e0000 */
[----:B------:R-:W-:Y:S01]  /*2160*/  VIADD R4, R8, 0x31818 ;  /* 0x0003181808047836 */ /* 0x000fe20000000000 */
[----:B------:R-:W-:Y:S01]  /*2170*/  R2UR UR12, R38 ;  /* 0x00000000260c72ca */ /* 0x000fe200000e0000 */
[----:B------:R-:W-:Y:S01]  /*2180*/  VIADD R3, R8, 0x29000 ;  /* 0x0002900008037836 */ /* 0x000fe20000000000 */
[----:B------:R-:W-:Y:S01]  /*2190*/  R2UR UR13, R39 ;  /* 0x00000000270d72ca */ /* 0x000fe200000e0000 */
[----:B------:R-:W-:Y:S01]  /*21a0*/  UMOV UR5, UR9 ;  /* 0x0000000900057c82 */ /* 0x000fe20008000000 */
[----:B------:R-:W-:Y:S01]  /*21b0*/  R2UR UR7, R32 ;  /* 0x00000000200772ca */ /* 0x000fe200000e0000 */
[----:B-1----:R-:W-:Y:S01]  /*21c0*/  VIADD R5, R8, 0x10000 ;  /* 0x0001000008057836 */ /* 0x002fe20000000000 */
[----:B------:R-:W-:Y:S05]  /*21d0*/  R2UR UR4, R24 ;  /* 0x00000000180472ca */ /* 0x000fea00000e0000 */
[----:B------:R1:W-:Y:S08]  /*21e0*/  UTMALDG.2D [UR8], [UR16], desc[UR14] ;  /* 0x00000e08100075b4 */ /* 0x0003f00008009000 */
[----:B------:R1:W-:Y:S01]  /*21f0*/  UTMALDG.2D [UR4], [UR12], desc[UR14] ;  /* 0x00000e040c0075b4 */ /* 0x0003e20008009000 */
[----:B------:R1:W-:Y:S01]  /*2200*/  SYNCS.ARRIVE.TRANS64 RZ, [R8+URZ+0x31810], R27 ;  /* 0x0318101b08ff79a7 */ /* 0x0003e200080000ff */
[----:B------:R-:W2:Y:S02]  /*2210*/  SYNCS.PHASECHK.TRANS64.TRYWAIT P0, [R8+URZ+0x31838], R11 ;  /* 0x0318380b080075a7 */ /* 0x000ea400080011ff */
[----:B-12---:R-:W-:Y:S05]  /*2220*/  @!P0 BRA `(.L_x_28) ;  /* 0x0000003000dc8947 */ /* 0x006fea0003800000 */
.L_x_81:
        /* <DEDUP_REMOVED lines=8> */
[----:B------:R-:W-:Y:S02]  /*22b0*/  R2UR UR8, R5 ;  /* 0x00000000050872ca */ /* 0x000fe400000e0000 */
[----:B------:R-:W-:Y:S02]  /*22c0*/  R2UR UR12, R38 ;  /* 0x00000000260c72ca */ /* 0x000fe400000e0000 */
[----:B------:R-:W-:Y:S01]  /*22d0*/  R2UR UR13, R39 ;  /* 0x00000000270d72ca */ /* 0x000fe200000e0000 */
[----:B------:R-:W-:Y:S01]  /*22e0*/  UMOV UR5, UR9 ;  /* 0x0000000900057c82 */ /* 0x000fe20008000000 */
[----:B------:R-:W-:Y:S02]  /*22f0*/  R2UR UR7, R32 ;  /* 0x00000000200772ca */ /* 0x000fe400000e0000 */
[----:B------:R-:W-:Y:S05]  /*2300*/  R2UR UR4, R3 ;  /* 0x00000000030472ca */ /* 0x000fea00000e0000 */
[----:B------:R2:W-:Y:S08]  /*2310*/  UTMALDG.2D [UR8], [UR16], desc[UR14] ;  /* 0x00000e08100075b4 */ /* 0x0005f00008009000 */
[----:B------:R2:W-:Y:S01]  /*2320*/  UTMALDG.2D [UR4], [UR12], desc[UR14] ;  /* 0x00000e040c0075b4 */ /* 0x0005e20008009000 */
[----:B------:R2:W-:Y:S01]  /*2330*/  SYNCS.ARRIVE.TRANS64 RZ, [R8+URZ+0x31818], R27 ;  /* 0x0318181b08ff79a7 */ /* 0x0005e200080000ff */
[----:B------:R-:W3:Y:S02]  /*2340*/  SYNCS.PHASECHK.TRANS64.TRYWAIT P0, [R8+URZ+0x31820], RZ ;  /* 0x031820ff080075a7 */ /* 0x000ee400080011ff */
[----:B--23--:R-:W-:Y:S05]  /*2350*/  @!P0 BRA `(.L_x_29) ;  /* 0x0000003000ac8947 */ /* 0x00cfea0003800000 */
.L_x_82:
        /* <DEDUP_REMOVED lines=11> */
[----:B------:R-:W-:Y:S01]  /*2410*/  R2UR UR27, R39 ;  /* 0x00000000271b72ca */ /* 0x000fe200000e0000 */
[----:B------:R-:W-:Y:S01]  /*2420*/  UMOV UR5, UR9 ;  /* 0x0000000900057c82 */ /* 0x000fe20008000000 */
[----:B------:R-:W-:Y:S01]  /*2430*/  R2UR UR4, R14 ;  /* 0x000000000e0472ca */ /* 0x000fe200000e0000 */
[----:B------:R-:W-:Y:S01]  /*2440*/  UMOV UR17, UR9 ;  /* 0x0000000900117c82 */ /* 0x000fe20008000000 */
[----:B------:R-:W-:Y:S01]  /*2450*/  R2UR UR7, R32 ;  /* 0x00000000200772ca */ /* 0x000fe200000e0000 */
[----:B------:R-:W-:Y:S01]  /*2460*/  UMOV UR13, UR9 ;  /* 0x00000009000d7c82 */ /* 0x000fe20008000000 */
[----:B------:R-:W-:Y:S02]  /*2470*/  R2UR UR15, R21 ;  /* 0x00000000150f72ca */ /* 0x000fe400000e0000 */
[----:B------:R-:W-:Y:S01]  /*2480*/  R2UR UR22, R36 ;  /* 0x00000000241672ca */ /* 0x000fe200000e0000 */
[----:B------:R3:W-:Y:S01]  /*2490*/  UTMALDG.2D [UR8], [UR28], desc[UR24] ;  /* 0x000018081c0075b4 */ /* 0x0007e20008009000 */
[----:B------:R-:W-:Y:S01]  /*24a0*/  R2UR UR23, R37 ;  /* 0x00000000251772ca */ /* 0x000fe200000e0000 */
[----:B------:R-:W-:Y:S01]  /*24b0*/  UMOV UR18, UR11 ;  /* 0x0000000b00127c82 */ /* 0x000fe20008000000 */
[----:B------:R-:W-:Y:S02]  /*24c0*/  R2UR UR16, R19 ;  /* 0x00000000131072ca */ /* 0x000fe400000e0000 */
[----:B------:R-:W-:Y:S02]  /*24d0*/  R2UR UR20, R34 ;  /* 0x00000000221472ca */ /* 0x000fe400000e0000 */
[----:B------:R-:W-:Y:S01]  /*24e0*/  R2UR UR21, R35 ;  /* 0x00000000231572ca */ /* 0x000fe200000e0000 */
[----:B------:R3:W-:Y:S01]  /*24f0*/  UTMALDG.2D [UR4], [UR26], desc[UR24] ;  /* 0x000018041a0075b4 */ /* 0x0007e20008009000 */
[----:B------:R-:W-:Y:S01]  /*2500*/  R2UR UR12, R18 ;  /* 0x00000000120c72ca */ /* 0x000fe200000e0000 */
[----:B------:R-:W-:Y:S01]  /*2510*/  ULEA UR15, UR15, 0x1, 0x2 ;  /* 0x000000010f0f7891 */ /* 0x000fe2000f8e10ff */
[----:B------:R-:W-:Y:S05]  /*2520*/  R2UR UR14, R0 ;  /* 0x00000000000e72ca */ /* 0x000fea00000e0000 */
[----:B------:R3:W-:Y:S08]  /*2530*/  UTMALDG.2D [UR16], [UR22], desc[UR24] ;  /* 0x00001810160075b4 */ /* 0x0007f00008009000 */
[----:B------:R3:W-:Y:S01]  /*2540*/  UTMALDG.2D [UR12], [UR20], desc[UR24] ;  /* 0x0000180c140075b4 */ /* 0x0007e20008009000 */
[----:B------:R3:W-:Y:S01]  /*2550*/  SYNCS.ARRIVE.TRANS64 RZ, [R8+URZ+0x31800], R31 ;  /* 0x0318001f08ff79a7 */ /* 0x0007e200080000ff */
[----:B------:R-:W4:Y:S02]  /*2560*/  SYNCS.PHASECHK.TRANS64.TRYWAIT P0, [R8+URZ+0x31828], RZ ;  /* 0x031828ff080075a7 */ /* 0x000f2400080011ff */
[----:B---34-:R-:W-:Y:S05]  /*2570*/  @!P0 BRA `(.L_x_30) ;  /* 0x0000003000388947 */ /* 0x018fea0003800000 */
.L_x_83:
        /* <DEDUP_REMOVED lines=17> */
[----:B------:R-:W5:Y:S02]  /*2690*/  SYNCS.PHASECHK.TRANS64.TRYWAIT P0, [R8+URZ+0x31830], RZ ;  /* 0x031830ff080075a7 */ /* 0x000f6400080011ff */
[----:B----45:R-:W-:Y:S05]  /*26a0*/  @!P0 BRA `(.L_x_31) ;  /* 0x0000003000008947 */ /* 0x030fea0003800000 */
.L_x_84:
        /* <DEDUP_REMOVED lines=18> */
[----:B-1---5:R-:W-:Y:S05]  /*27d0*/  @!P0 BRA `(.L_x_32) ;  /* 0x0000002c00c88947 */ /* 0x022fea0003800000 */
.L_x_85:
        /* <DEDUP_REMOVED lines=17> */
[----:B------:R-:W5:Y:S02]  /*28f0*/  SYNCS.PHASECHK.TRANS64.TRYWAIT P0, [R8+URZ+0x31820], R11 ;  /* 0x0318200b080075a7 */ /* 0x000f6400080011ff */
[----:B-1---5:R-:W-:Y:S05]  /*2900*/  @!P0 BRA `(.L_x_33) ;  /* 0x0000002c00908947 */ /* 0x022fea0003800000 */
.L_x_86:
        /* <DEDUP_REMOVED lines=32> */
[----:B------:R-:W5:Y:S02]  /*2b10*/  SYNCS.PHASECHK.TRANS64.TRYWAIT P0, [R8+URZ+0x31828], R11 ;  /* 0x0318280b080075a7 */ /* 0x000f6400080011ff */
[----:B-1---5:R-:W-:Y:S05]  /*2b20*/  @!P0 BRA `(.L_x_34) ;  /* 0x0000002c00248947 */ /* 0x022fea0003800000 */
.L_x_87:
        /* <DEDUP_REMOVED lines=19> */
.L_x_88:
        /* <DEDUP_REMOVED lines=19> */
.L_x_89:
        /* <DEDUP_REMOVED lines=19> */
.L_x_90:
        /* <DEDUP_REMOVED lines=32> */
[----:B------:R-:W5:Y:S02]  /*30c0*/  SYNCS.PHASECHK.TRANS64.TRYWAIT P0, [R8+URZ+0x31828], RZ ;  /* 0x031828ff080075a7 */ /* 0x000f6400080011ff */
[----:B-1---5:R-:W-:Y:S05]  /*30d0*/  @!P0 BRA `(.L_x_38) ;  /* 0x0000002800208947 */ /* 0x022fea0003800000 */
.L_x_91:
        /* <DEDUP_REMOVED lines=19> */
.L_x_92:
        /* <DEDUP_REMOVED lines=19> */
.L_x_93:
        /* <DEDUP_REMOVED lines=10> */
[----:B------:R-:W-:Y:S02]  /*33e0*/  R2UR UR12, R38 ;  /* 0x00000000260c72ca */ /* 0x000fe400000e0000 */
[----:B------:R-:W-:Y:S02]  /*33f0*/  R2UR UR13, R39 ;  /* 0x00000000270d72ca */ /* 0x000fe400000e0000 */
[----:B------:R-:W-:Y:S02]  /*3400*/  R2UR UR4, R3 ;  /* 0x00000000030472ca */ /* 0x000fe400000e0000 */
[----:B------:R-:W-:Y:S01]  /*3410*/  R2UR UR7, R32 ;  /* 0x00000000200772ca */ /* 0x000fe200000e0000 */
[----:B------:R-:W-:Y:S01]  /*3420*/  UMOV UR5, UR9 ;  /* 0x0000000900057c82 */ /* 0x000fe20008000000 */
[----:B------:R-:W-:Y:S03]  /*3430*/  ISETP.NE.AND P0, PT, R10, 0x1, PT ;  /* 0x000000010a00780c */ /* 0x000fe60003f05270 */
[----:B------:R1:W-:Y:S08]  /*3440*/  UTMALDG.2D [UR8], [UR16], desc[UR14] ;  /* 0x00000e08100075b4 */ /* 0x0003f00008009000 */
[----:B------:R1:W-:Y:S01]  /*3450*/  UTMALDG.2D [UR4], [UR12], desc[UR14] ;  /* 0x00000e040c0075b4 */ /* 0x0003e20008009000 */
[----:B------:R1:W-:Y:S02]  /*3460*/  SYNCS.ARRIVE.TRANS64 RZ, [R8+URZ+0x31818], R27 ;  /* 0x0318181b08ff79a7 */ /* 0x0003e400080000ff */
[----:B-1----:R-:W-:Y:S05]  /*3470*/  @!P0 EXIT ;  /* 0x000000000000894d */ /* 0x002fea0003800000 */
[----:B------:R-:W-:Y:S02]  /*3480*/  IADD3 R12, PT, PT, R12, 0x92, RZ ;  /* 0x000000920c0c7810 */ /* 0x000fe40007ffe0ff */
[----:B------:R-:W-:Y:S01]  /*3490*/  IADD3 R13, PT, PT, R13, 0x92, RZ ;  /* 0x000000920d0d7810 */ /* 0x000fe20007ffe0ff */
[----:B------:R-:W-:Y:S06]  /*34a0*/  BRA `(.L_x_41) ;  /* 0xffffffe400687947 */ /* 0x000fec000383ffff */
.L_x_13:
[----:B------:R-:W-:-:S04]  /*34b0*/  LOP3.LUT R3, R21, 0xfffffffc, RZ, 0xc0, !PT ;  /* 0xfffffffc15037812 */ /* 0x000fc800078ec0ff */
[----:B------:R-:W-:-:S13]  /*34c0*/  ISETP.NE.AND P0, PT, R3, 0x4, PT ;  /* 0x000000040300780c */ /* 0x000fda0003f05270 */
[----:B-1----:R-:W-:Y:S05]  /*34d0*/  @P0 EXIT ;  /* 0x000000000000094d */ /* 0x002fea0003800000 */
[----:B------:R-:W1:Y:S01]  /*34e0*/  S2R R3, SR_CgaCtaId ;  /* 0x0000000000037919 */ /* 0x000e620000008800 */
[----:B------:R-:W-:-:S04]  /*34f0*/  MOV R6, 0x400 ;  /* 0x0000040000067802 */ /* 0x000fc80000000f00 */
[----:B-1----:R-:W-:-:S05]  /*3500*/  LEA R3, R3, R6, 0x18 ;  /* 0x0000000603037211 */ /* 0x002fca00078ec0ff */
[----:B------:R-:W1:Y:S02]  /*3510*/  LDS R5, [R3+0x31880] ;  /* 0x0318800003057984 */ /* 0x000e640000000800 */
[----:B-1----:R-:W-:-:S13]  /*3520*/  ISETP.NE.AND P0, PT, R5, RZ, PT ;  /* 0x000000ff0500720c */ /* 0x002fda0003f05270 */
[----:B------:R-:W-:Y:S05]  /*3530*/  @!P0 BRA `(.L_x_42) ;  /* 0x0000000000048947 */ /* 0x000fea0003800000 */
[----:B------:R-:W-:Y:S05]  /*3540*/  BPT.TRAP 0x1 ;  /* 0x000000040000795c */ /* 0x000fea0000300000 */
.L_x_42:
[----:B------:R-:W1:Y:S01]  /*3550*/  S2UR UR4, SR_CTAID.X ;  /* 0x00000000000479c3 */ /* 0x000e620000002500 */
[----:B------:R-:W-:Y:S02]  /*3560*/  IADD3 R21, PT, PT, R21, -0x4, RZ ;  /* 0xfffffffc15157810 */ /* 0x000fe40007ffe0ff */
[----:B-1----:R-:W-:-:S13]  /*3570*/  ISETP.LE.U32.AND P0, PT, R4, UR4, PT ;  /* 0x0000000404007c0c */ /* 0x002fda000bf03070 */
[----:B------:R-:W-:Y:S05]  /*3580*/  @P0 BRA `(.L_x_43) ;  /* 0x0000001800bc0947 */ /* 0x000fea0003800000 */
[----:B------:R-:W-:Y:S01]  /*3590*/  IMAD.U32 R32, RZ, RZ, UR4 ;  /* 0x00000004ff207e24 */ /* 0x000fe2000f8e00ff */
[----:B------:R-:W-:Y:S01]  /*35a0*/  MOV R22, 0xffffffff ;  /* 0xffffffff00167802 */ /* 0x000fe20000000f00 */
[----:B------:R-:W-:Y:S02]  /*35b0*/  IMAD.SHL.U32 R0, R0, 0x4, RZ ;  /* 0x0000000400007824 */ /* 0x000fe400078e00ff */
[----:B------:R-:W-:Y:S01]  /*35c0*/  IMAD.SHL.U32 R31, R21, 0x800, RZ ;  /* 0x00000800151f7824 */ /* 0x000fe200078e00ff */
[----:B------:R-:W-:Y:S01]  /*35d0*/  LOP3.LUT R23, RZ, R32, RZ, 0x33, !PT ;  /* 0x00000020ff177212 */ /* 0x000fe200078e33ff */
[C---:B------:R-:W-:Y:S01]  /*35e0*/  VIADD R28, R0.reuse, 0x1 ;  /* 0x00000001001c7836 */ /* 0x040fe20000000000 */
[----:B------:R-:W-:Y:S01]  /*35f0*/  SHF.R.U32.HI R30, RZ, 0x3, R0 ;  /* 0x00000003ff1e7819 */ /* 0x000fe20000011600 */
[----:B------:R-:W-:Y:S01]  /*3600*/  IMAD.MOV.U32 R24, RZ, RZ, RZ ;  /* 0x000000ffff187224 */ /* 0x000fe200078e00ff */
[----:B------:R-:W-:Y:S01]  /*3610*/  IADD3 R26, PT, PT, R0, 0x3, RZ ;  /* 0x00000003001a7810 */ /* 0x000fe20007ffe0ff */
[----:B------:R-:W-:Y:S01]  /*3620*/  IMAD.IADD R23, R4, 0x1, R23 ;  /* 0x0000000104177824 */ /* 0x000fe200078e0217 */
[----:B------:R-:W-:Y:S01]  /*3630*/  LOP3.LUT R5, R30, 0x3, RZ, 0xc0, !PT ;  /* 0x000000031e057812 */ /* 0x000fe200078ec0ff */
[----:B------:R-:W-:Y:S01]  /*3640*/  VIADD R4, R0, 0x2 ;  /* 0x0000000200047836 */ /* 0x000fe20000000000 */
[----:B------:R-:W-:-:S02]  /*3650*/  PRMT R25, R32, 0x7610, R25 ;  /* 0x0000761020197816 */ /* 0x000fc40000000019 */
[----:B------:R-:W-:Y:S02]  /*3660*/  SHF.R.U32.HI R23, RZ, 0x1, R23 ;  /* 0x00000001ff177819 */ /* 0x000fe40000011617 */
[C---:B------:R-:W-:Y:S02]  /*3670*/  LOP3.LUT R28, R5.reuse, 0x5, R28, 0x78, !PT ;  /* 0x00000005051c7812 */ /* 0x040fe400078e781c */
[----:B------:R-:W-:Y:S01]  /*3680*/  LOP3.LUT R27, R5, 0x6, R4, 0x78, !PT ;  /* 0x00000006051b7812 */ /* 0x000fe200078e7804 */
[----:B------:R-:W-:Y:S01]  /*3690*/  IMAD.HI.U32 R23, R23, -0x1f8fc7e3, RZ ;  /* 0xe070381d17177827 */ /* 0x000fe200078e00ff */
[C---:B------:R-:W-:Y:S02]  /*36a0*/  LOP3.LUT R29, R5.reuse, 0x4, R0, 0xf8, !PT ;  /* 0x00000004051d7812 */ /* 0x040fe400078ef800 */
[----:B------:R-:W-:Y:S02]  /*36b0*/  LOP3.LUT R26, R5, 0x7, R26, 0x78, !PT ;  /* 0x00000007051a7812 */ /* 0x000fe400078e781a */
[----:B------:R-:W-:-:S05]  /*36c0*/  SHF.R.U32.HI R23, RZ, 0x6, R23 ;  /* 0x00000006ff177819 */ /* 0x000fca0000011617 */
[----:B------:R-:W-:-:S07]  /*36d0*/  IMAD.MOV R23, RZ, RZ, -R23 ;  /* 0x000000ffff177224 */ /* 0x000fce00078e0a17 */
.L_x_66:
[----:B------:R-:W-:Y:S01]  /*36e0*/  VIADD R22, R22, 0x1 ;  /* 0x0000000116167836 */ /* 0x000fe20000000000 */
[----:B------:R-:W-:Y:S05]  /*36f0*/  YIELD ;  /* 0x0000000000007946 */ /* 0x000fea0003800000 */
[----:B--2---:R-:W-:Y:S01]  /*3700*/  IMAD.SHL.U32 R20, R22, 0x8, RZ ;  /* 0x0000000816147824 */ /* 0x004fe200078e00ff */
[----:B------:R-:W-:Y:S01]  /*3710*/  SHF.R.U32.HI R5, RZ, 0x1, R22 ;  /* 0x00000001ff057819 */ /* 0x000fe20000011616 */
[----:B------:R-:W-:Y:S01]  /*3720*/  VIADD R23, R23, 0x1 ;  /* 0x0000000117177836 */ /* 0x000fe20000000000 */
[----:B------:R-:W-:Y:S02]  /*3730*/  SHF.R.U32.HI R35, RZ, 0x5, R32 ;  /* 0x00000005ff237819 */ /* 0x000fe40000011620 */
[----:B------:R-:W-:-:S02]  /*3740*/  LOP3.LUT R20, R20, 0x8, RZ, 0xc0, !PT ;  /* 0x0000000814147812 */ /* 0x000fc400078ec0ff */
[----:B------:R-:W-:Y:S02]  /*3750*/  LOP3.LUT R5, R5, 0x1, RZ, 0xc0, !PT ;  /* 0x0000000105057812 */ /* 0x000fe400078ec0ff */
[----:B------:R-:W-:Y:S01]  /*3760*/  ISETP.NE.AND P1, PT, R21, RZ, PT ;  /* 0x000000ff1500720c */ /* 0x000fe20003f25270 */
[----:B------:R-:W-:Y:S01]  /*3770*/  IMAD.IADD R20, R3, 0x1, R20 ;  /* 0x0000000103147824 */ /* 0x000fe200078e0214 */
[----:B------:R-:W-:Y:S01]  /*3780*/  ISETP.NE.AND P0, PT, R23, 0x1, PT ;  /* 0x000000011700780c */ /* 0x000fe20003f05270 */
[----:B------:R-:W-:Y:S01]  /*3790*/  IMAD.U32 R5, R5, -0x80000000, RZ ;  /* 0x8000000005057824 */ /* 0x000fe200078e00ff */
[----:B------:R-:W-:-:S03]  /*37a0*/  LOP3.LUT R35, R35, 0x7fffff0, RZ, 0xc0, !PT ;  /* 0x07fffff023237812 */ /* 0x000fc600078ec0ff */
[----:B------:R-:W1:Y:S02]  /*37b0*/  SYNCS.PHASECHK.TRANS64.TRYWAIT P2, [R20+URZ+0x31860], R5 ;  /* 0x03186005140075a7 */ /* 0x000e6400080411ff */
[----:B-1----:R-:W-:Y:S06]  /*37c0*/  @!P2 BRA `(.L_x_44) ;  /* 0x0000002000a0a947 */ /* 0x002fec0003800000 */
.L_x_95:
[----:B------:R-:W-:Y:S01]  /*37d0*/  NOP ;  /* 0x0000000000007918 */ /* 0x000fe20000000000 */
[----:B------:R-:W-:Y:S02]  /*37e0*/  LOP3.LUT R34, R25, 0x1ff, RZ, 0xc0, !PT ;  /* 0x000001ff19227812 */ /* 0x000fe400078ec0ff */
[----:B------:R-:W-:Y:S02]  /*37f0*/  LOP3.LUT R6, R22, 0x1, RZ, 0xc0, !PT ;  /* 0x0000000116067812 */ /* 0x000fe400078ec0ff */
[----:B------:R-:W-:Y:S01]  /*3800*/  VIADDMNMX.U32 R39, R2, -R35, 0x10, PT ;  /* 0x0000001002277446 */ /* 0x000fe20003800823 */
[----:B------:R-:W-:Y:S05]  /*3810*/  @P1 BRA `(.L_x_45) ;  /* 0x0000000000041947 */ /* 0x000fea0003800000 */
[----:B------:R-:W-:-:S04]  /*3820*/  DEPBAR.LE SB0, 0x1 ;  /* 0x000080400000791a */ /* 0x000fc80000000000 */
.L_x_45:
[----:B------:R-:W-:Y:S02]  /*3830*/  MOV R4, 0x3850 ;  /* 0x0000385000047802 */ /* 0x000fe40000000f00 */
[----:B-1----:R-:W-:Y:S05]  /*3840*/  CALL.REL.NOINC `($__internal_3_$__cuda_sm20_div_u16) ;  /* 0x0000002000bc7944 */ /* 0x002fea0003c00000 */
[----:B------:R-:W-:Y:S05]  /*3850*/  WARPSYNC.ALL ;  /* 0x0000000000007948 */ /* 0x000fea0003800000 */
[----:B------:R-:W-:Y:S01]  /*3860*/  NOP ;  /* 0x0000000000007918 */ /* 0x000fe20000000000 */
[----:B------:R-:W-:Y:S02]  /*3870*/  ISETP.NE.AND P1, PT, R21, RZ, PT ;  /* 0x000000ff1500720c */ /* 0x000fe40003f25270 */
[----:B------:R-:W-:Y:S01]  /*3880*/  R2UR UR7, R6 ;  /* 0x00000000060772ca */ /* 0x000fe200000e0000 */
[----:B------:R-:W-:Y:S01]  /*3890*/  BAR.SYNC.DEFER_BLOCKING 0x8, 0x80 ;  /* 0x0202000000007b1d */ /* 0x000fe20000010000 */
[----:B------:R-:W-:Y:S01]  /*38a0*/  IMAD R33, R24, 0x2000, R31 ;  /* 0x0000200018217824 */ /* 0x000fe200078e021f */
[----:B------:R-:W-:-:S02]  /*38b0*/  PRMT R40, R0, 0x9910, RZ ;  /* 0x0000991000287816 */ /* 0x000fc400000000ff */
[----:B------:R-:W-:Y:S01]  /*38c0*/  LOP3.LUT R0, R0, 0xffff, RZ, 0xc0, !PT ;  /* 0x0000ffff00007812 */ /* 0x000fe200078ec0ff */
[----:B------:R-:W-:-:S04]  /*38d0*/  IMAD R33, R30, 0x80, R33 ;  /* 0x000000801e217824 */ /* 0x000fc800078e0221 */
[--C-:B------:R-:W-:Y:S02]  /*38e0*/  IMAD R36, R29, 0x10, R33.reuse ;  /* 0x000000101d247824 */ /* 0x100fe400078e0221 */
[----:B------:R-:W-:Y:S01]  /*38f0*/  IMAD R42, R28, 0x10, R33 ;  /* 0x000000101c2a7824 */ /* 0x000fe200078e0221 */
[----:B------:R-:W-:Y:S01]  /*3900*/  UIMAD UR7, UR7, 0xe0, URZ ;  /* 0x000000e0070778a4 */ /* 0x000fe2000f8e02ff */
[----:B------:R-:W-:Y:S02]  /*3910*/  IMAD R0, R0, 0xe0, RZ ;  /* 0x000000e000007824 */ /* 0x000fe400078e02ff */
[----:B------:R-:W-:-:S06]  /*3920*/  IMAD.IADD R42, R3, 0x1, R42 ;  /* 0x00000001032a7824 */ /* 0x000fcc00078e022a */
[----:B------:R-:W1:Y:S01]  /*3930*/  LDTM.x8 R12, tmem[UR7] ;  /* 0x00000007000c79ee */ /* 0x000e6200081c0000 */
[----:B------:R-:W-:Y:S01]  /*3940*/  NOP ;  /* 0x0000000000007918 */ /* 0x000fe20000000000 */
[----:B-1----:R-:W1:Y:S01]  /*3950*/  LDTM.x8 R4, tmem[UR7+0x8] ;  /* 0x00000807000479ee */ /* 0x002e6200081c0000 */
[----:B------:R-:W-:Y:S02]  /*3960*/  F2FP.BF16.F32.PACK_AB R12, R13, R12 ;  /* 0x0000000c0d0c723e */ /* 0x000fe400000010ff */
[----:B------:R-:W-:Y:S02]  /*3970*/  F2FP.BF16.F32.PACK_AB R13, R15, R14 ;  /* 0x0000000e0f0d723e */ /* 0x000fe400000010ff */
[----:B------:R-:W-:Y:S01]  /*3980*/  F2FP.BF16.F32.PACK_AB R14, R17, R16 ;  /* 0x00000010110e723e */ /* 0x000fe200000010ff */
[----:B------:R-:W-:Y:S01]  /*3990*/  IMAD.IADD R16, R3, 0x1, R36 ;  /* 0x0000000103107824 */ /* 0x000fe200078e0224 */
[----:B------:R-:W-:Y:S02]  /*39a0*/  F2FP.BF16.F32.PACK_AB R15, R19, R18 ;  /* 0x00000012130f723e */ /* 0x000fe400000010ff */
[----:B-1----:R-:W-:-:S02]  /*39b0*/  F2FP.BF16.F32.PACK_AB R36, R5, R4 ;  /* 0x000000040524723e */ /* 0x002fc400000010ff */
[----:B------:R-:W-:Y:S01]  /*39c0*/  PRMT R5, R39, 0x9910, RZ ;  /* 0x0000991027057816 */ /* 0x000fe200000000ff */
[----:B------:R1:W-:Y:S01]  /*39d0*/  STS.128 [R16], R12 ;  /* 0x0000000c10007388 */ /* 0x0003e20000000c00 */
[----:B------:R-:W-:Y:S01]  /*39e0*/  NOP ;  /* 0x0000000000007918 */ /* 0x000fe20000000000 */
[----:B------:R-:W-:Y:S02]  /*39f0*/  F2FP.BF16.F32.PACK_AB R37, R7, R6 ;  /* 0x000000060725723e */ /* 0x000fe400000010ff */
[----:B------:R-:W-:Y:S01]  /*3a00*/  F2FP.BF16.F32.PACK_AB R38, R9, R8 ;  /* 0x000000080926723e */ /* 0x000fe200000010ff */
[----:B------:R-:W-:Y:S01]  /*3a10*/  IMAD R40, R40, R5, RZ ;  /* 0x0000000528287224 */ /* 0x000fe200078e02ff */
[----:B------:R-:W-:-:S03]  /*3a20*/  F2FP.BF16.F32.PACK_AB R39, R11, R10 ;  /* 0x0000000a0b27723e */ /* 0x000fc600000010ff */
[----:B------:R-:W-:Y:S02]  /*3a30*/  IMAD.MOV R40, RZ, RZ, -R40 ;  /* 0x000000ffff287224 */ /* 0x000fe400078e0a28 */
[----:B------:R2:W-:Y:S03]  /*3a40*/  STS.128 [R42], R36 ;  /* 0x000000242a007388 */ /* 0x0005e60000000c00 */
[----:B------:R-:W-:-:S05]  /*3a50*/  PRMT R41, R40, 0x7710, RZ ;  /* 0x0000771028297816 */ /* 0x000fca00000000ff */
[----:B------:R-:W-:-:S05]  /*3a60*/  IMAD.IADD R34, R34, 0x1, R41 ;  /* 0x0000000122227824 */ /* 0x000fca00078e0229 */
[----:B------:R-:W-:-:S05]  /*3a70*/  LOP3.LUT R34, R34, 0xffff, RZ, 0xc0, !PT ;  /* 0x0000ffff22227812 */ /* 0x000fca00078ec0ff */
[----:B------:R-:W-:Y:S01]  /*3a80*/  IMAD.IADD R35, R35, 0x1, R34 ;  /* 0x0000000123237824 */ /* 0x000fe200078e0222 */
[----:B-1----:R-:W1:Y:S01]  /*3a90*/  LDTM.x8 R12, tmem[UR7+0x10] ;  /* 0x00001007000c79ee */ /* 0x002e6200081c0000 */
[----:B------:R-:W-:Y:S01]  /*3aa0*/  NOP ;  /* 0x0000000000007918 */ /* 0x000fe20000000000 */
[----:B-1----:R-:W1:Y:S01]  /*3ab0*/  LDTM.x8 R4, tmem[UR7+0x18] ;  /* 0x00001807000479ee */ /* 0x002e6200081c0000 */
[----:B------:R-:W-:Y:S02]  /*3ac0*/  F2FP.BF16.F32.PACK_AB R12, R13, R12 ;  /* 0x0000000c0d0c723e */ /* 0x000fe400000010ff */
[----:B------:R-:W-:Y:S02]  /*3ad0*/  F2FP.BF16.F32.PACK_AB R13, R15, R14 ;  /* 0x0000000e0f0d723e */ /* 0x000fe400000010ff */
[----:B------:R-:W-:Y:S01]  /*3ae0*/  F2FP.BF16.F32.PACK_AB R14, R17, R16 ;  /* 0x00000010110e723e */ /* 0x000fe200000010ff */
[--C-:B------:R-:W-:Y:S01]  /*3af0*/  IMAD R16, R27, 0x10, R33.reuse ;  /* 0x000000101b107824 */ /* 0x100fe200078e0221 */
[----:B------:R-:W-:Y:S01]  /*3b00*/  F2FP.BF16.F32.PACK_AB R15, R19, R18 ;  /* 0x00000012130f723e */ /* 0x000fe200000010ff */
[----:B------:R-:W-:Y:S01]  /*3b10*/  IMAD R18, R26, 0x10, R33 ;  /* 0x000000101a127824 */ /* 0x000fe200078e0221 */
[----:B-1----:R-:W-:Y:S01]  /*3b20*/  F2FP.BF16.F32.PACK_AB R4, R5, R4 ;  /* 0x000000040504723e */ /* 0x002fe200000010ff */
[----:B------:R-:W-:Y:S01]  /*3b30*/  IMAD.IADD R16, R3, 0x1, R16 ;  /* 0x0000000103107824 */ /* 0x000fe200078e0210 */
[----:B------:R-:W-:Y:S01]  /*3b40*/  F2FP.BF16.F32.PACK_AB R5, R7, R6 ;  /* 0x000000060705723e */ /* 0x000fe200000010ff */
[----:B------:R-:W-:Y:S01]  /*3b50*/  IMAD.IADD R18, R3, 0x1, R18 ;  /* 0x0000000103127824 */ /* 0x000fe200078e0212 */
[----:B------:R-:W-:Y:S01]  /*3b60*/  F2FP.BF16.F32.PACK_AB R6, R9, R8 ;  /* 0x000000080906723e */ /* 0x000fe200000010ff */
[----:B------:R-:W-:Y:S01]  /*3b70*/  IMAD.SHL.U32 R33, R35, 0x80, RZ ;  /* 0x0000008023217824 */ /* 0x000fe200078e00ff */
[----:B------:R-:W-:Y:S01]  /*3b80*/  F2FP.BF16.F32.PACK_AB R7, R11, R10 ;  /* 0x0000000a0b07723e */ /* 0x000fe200000010ff */
[----:B------:R2:W-:Y:S01]  /*3b90*/  STS.128 [R16], R12 ;  /* 0x0000000c10007388 */ /* 0x0005e20000000c00 */
[----:B------:R-:W-:-:S03]  /*3ba0*/  NOP ;  /* 0x0000000000007918 */ /* 0x000fc60000000000 */
[----:B------:R2:W-:Y:S01]  /*3bb0*/  STS.128 [R18], R4 ;  /* 0x0000000412007388 */ /* 0x0005e20000000c00 */
[----:B------:R1:W-:Y:S06]  /*3bc0*/  MEMBAR.ALL.CTA ;  /* 0x0000000000007992 */ /* 0x0003ec0000008000 */
[----:B-1----:R-:W1:Y:S02]  /*3bd0*/  FENCE.VIEW.ASYNC.S ;  /* 0x00000000000073c6 */ /* 0x002e640000000000 */
[----:B-1----:R-:W-:Y:S06]  /*3be0*/  BAR.SYNC.DEFER_BLOCKING 0x8, 0x80 ;  /* 0x0202000000007b1d */ /* 0x002fec0000010000 */
[----:B------:R-:W-:Y:S05]  /*3bf0*/  @P1 BRA `(.L_x_46) ;  /* 0x0000000000381947 */ /* 0x000fea0003800000 */
[----:B------:R-:W-:Y:S01]  /*3c00*/  ELECT P2, URZ, PT ;  /* 0x0000000000ff782f */ /* 0x000fe20003840000 */
[----:B------:R-:W-:-:S12]  /*3c10*/  BSSY.RECONVERGENT B0, `(.L_x_46) ;  /* 0x000000c000007945 */ /* 0x000fd80003800200 */
[----:B------:R-:W-:Y:S05]  /*3c20*/  @!P2 BRA `(.L_x_47) ;  /* 0x000000000028a947 */ /* 0x000fea0003800000 */
[----:B------:R-:W1:Y:S01]  /*3c30*/  LDCU.64 UR8, c[0x0][0x348] ;  /* 0x00006900ff0877ac */ /* 0x000e620008000a00 */
[----:B------:R-:W-:Y:S02]  /*3c40*/  R2UR UR10, R24 ;  /* 0x00000000180a72ca */ /* 0x000fe400000e0000 */
[----:B------:R-:W-:Y:S02]  /*3c50*/  R2UR UR4, R3 ;  /* 0x00000000030472ca */ /* 0x000fe400000e0000 */
[----:B------:R-:W-:Y:S02]  /*3c60*/  R2UR UR5, R0 ;  /* 0x00000000000572ca */ /* 0x000fe400000e0000 */
[----:B------:R-:W-:-:S09]  /*3c70*/  R2UR UR6, R33 ;  /* 0x00000000210672ca */ /* 0x000fd200000e0000 */
[----:B------:R-:W-:Y:S02]  /*3c80*/  ULEA UR4, UR10, UR4, 0xd ;  /* 0x000000040a047291 */ /* 0x000fe4000f8e68ff */
[----:B-1----:R-:W-:-:S04]  /*3c90*/  UIADD3 UR8, UP0, UPT, UR8, 0x240, URZ ;  /* 0x0000024008087890 */ /* 0x002fc8000ff1e0ff */
[----:B------:R-:W-:-:S09]  /*3ca0*/  UIADD3.X UR9, UPT, UPT, URZ, UR9, URZ, UP0, !UPT ;  /* 0x00000009ff097290 */ /* 0x000fd200087fe4ff */
[----:B------:R1:W-:Y:S02]  /*3cb0*/  UTMASTG.2D [UR4], [UR8] ;  /* 0x00000004080073b5 */ /* 0x0003e40008008000 */
[----:B-1----:R0:W-:Y:S02]  /*3cc0*/  UTMACMDFLUSH ;  /* 0x00000000000079b7 */ /* 0x0021e40000000000 */
.L_x_47:
[----:B------:R-:W-:Y:S05]  /*3cd0*/  BSYNC.RECONVERGENT B0 ;  /* 0x0000000000007941 */ /* 0x000fea0003800200 */
.L_x_46:
[----:B------:R-:W-:Y:S05]  /*3ce0*/  @P1 BRA `(.L_x_48) ;  /* 0x0000000000041947 */ /* 0x000fea0003800000 */
[----:B------:R-:W-:-:S04]  /*3cf0*/  DEPBAR.LE SB0, 0x1 ;  /* 0x000080400000791a */ /* 0x000fc80000000000 */
.L_x_48:
[----:B------:R-:W-:Y:S01]  /*3d00*/  BAR.SYNC.DEFER_BLOCKING 0x8, 0x80 ;  /* 0x0202000000007b1d */ /* 0x000fe20000010000 */
[----:B------:R-:W-:-:S04]  /*3d10*/  LOP3.LUT R48, R24, 0x1, RZ, 0xc0, !PT ;  /* 0x0000000118307812 */ /* 0x000fc800078ec0ff */
[----:B------:R-:W-:Y:S01]  /*3d20*/  LOP3.LUT R24, R48, 0x1, RZ, 0x3c, !PT ;  /* 0x0000000130187812 */ /* 0x000fe200078e3cff */
[----:B--2---:R-:W1:Y:S04]  /*3d30*/  LDTM.x8 R12, tmem[UR7+0x20] ;  /* 0x00002007000c79ee */ /* 0x004e6800081c0000 */
[C---:B------:R-:W-:Y:S02]  /*3d40*/  IMAD R35, R24.reuse, 0x2000, R31 ;  /* 0x0000200018237824 */ /* 0x040fe400078e021f */
[----:B------:R-:W-:Y:S02]  /*3d50*/  IMAD R50, R24, 0x2000, R3 ;  /* 0x0000200018327824 */ /* 0x000fe400078e0203 */
[----:B------:R-:W-:Y:S01]  /*3d60*/  IMAD R34, R30, 0x80, R35 ;  /* 0x000000801e227824 */ /* 0x000fe200078e0223 */
[----:B------:R-:W-:Y:S01]  /*3d70*/  NOP ;  /* 0x0000000000007918 */ /* 0x000fe20000000000 */
[----:B-1----:R-:W1:Y:S01]  /*3d80*/  LDTM.x8 R4, tmem[UR7+0x28] ;  /* 0x00002807000479ee */ /* 0x002e6200081c0000 */
[----:B------:R-:W-:Y:S01]  /*3d90*/  F2FP.BF16.F32.PACK_AB R44, R13, R12 ;  /* 0x0000000c0d2c723e */ /* 0x000fe200000010ff */
[----:B------:R-:W-:Y:S01]  /*3da0*/  IMAD R12, R29, 0x10, R34 ;  /* 0x000000101d0c7824 */ /* 0x000fe200078e0222 */
[----:B------:R-:W-:-:S02]  /*3db0*/  F2FP.BF16.F32.PACK_AB R45, R15, R14 ;  /* 0x0000000e0f2d723e */ /* 0x000fc400000010ff */
[----:B------:R-:W-:Y:S01]  /*3dc0*/  F2FP.BF16.F32.PACK_AB R46, R17, R16 ;  /* 0x00000010112e723e */ /* 0x000fe200000010ff */
[----:B------:R-:W-:Y:S01]  /*3dd0*/  IMAD.IADD R37, R3, 0x1, R12 ;  /* 0x0000000103257824 */ /* 0x000fe200078e020c */
[----:B------:R-:W-:-:S05]  /*3de0*/  F2FP.BF16.F32.PACK_AB R47, R19, R18 ;  /* 0x00000012132f723e */ /* 0x000fca00000010ff */
[----:B------:R2:W-:Y:S01]  /*3df0*/  STS.128 [R37], R44 ;  /* 0x0000002c25007388 */ /* 0x0005e20000000c00 */
[----:B------:R-:W-:Y:S01]  /*3e00*/  NOP ;  /* 0x0000000000007918 */ /* 0x000fe20000000000 */
[----:B-1----:R-:W1:Y:S01]  /*3e10*/  LDTM.x8 R12, tmem[UR7+0x30] ;  /* 0x00003007000c79ee */ /* 0x002e6200081c0000 */
[----:B------:R-:W-:Y:S01]  /*3e20*/  F2FP.BF16.F32.PACK_AB R40, R5, R4 ;  /* 0x000000040528723e */ /* 0x000fe200000010ff */
[----:B------:R-:W-:Y:S01]  /*3e30*/  IMAD R4, R28, 0x10, R34 ;  /* 0x000000101c047824 */ /* 0x000fe200078e0222 */
[----:B------:R-:W-:Y:S02]  /*3e40*/  F2FP.BF16.F32.PACK_AB R41, R7, R6 ;  /* 0x000000060729723e */ /* 0x000fe400000010ff */
[----:B------:R-:W-:Y:S01]  /*3e50*/  F2FP.BF16.F32.PACK_AB R42, R9, R8 ;  /* 0x00000008092a723e */ /* 0x000fe200000010ff */
[----:B------:R-:W-:Y:S01]  /*3e60*/  IMAD.IADD R35, R3, 0x1, R4 ;  /* 0x0000000103237824 */ /* 0x000fe200078e0204 */
[----:B------:R-:W-:-:S05]  /*3e70*/  F2FP.BF16.F32.PACK_AB R43, R11, R10 ;  /* 0x0000000a0b2b723e */ /* 0x000fca00000010ff */
[----:B------:R2:W-:Y:S01]  /*3e80*/  STS.128 [R35], R40 ;  /* 0x0000002823007388 */ /* 0x0005e20000000c00 */
[----:B------:R-:W-:Y:S01]  /*3e90*/  NOP ;  /* 0x0000000000007918 */ /* 0x000fe20000000000 */
[----:B-1----:R-:W1:Y:S01]  /*3ea0*/  LDTM.x8 R4, tmem[UR7+0x38] ;  /* 0x00003807000479ee */ /* 0x002e6200081c0000 */
[----:B------:R-:W-:Y:S02]  /*3eb0*/  F2FP.BF16.F32.PACK_AB R12, R13, R12 ;  /* 0x0000000c0d0c723e */ /* 0x000fe400000010ff */
[----:B------:R-:W-:Y:S02]  /*3ec0*/  F2FP.BF16.F32.PACK_AB R13, R15, R14 ;  /* 0x0000000e0f0d723e */ /* 0x000fe400000010ff */
[----:B------:R-:W-:Y:S01]  /*3ed0*/  F2FP.BF16.F32.PACK_AB R14, R17, R16 ;  /* 0x00000010110e723e */ /* 0x000fe200000010ff */
[--C-:B------:R-:W-:Y:S01]  /*3ee0*/  IMAD R16, R27, 0x10, R34.reuse ;  /* 0x000000101b107824 */ /* 0x100fe200078e0222 */
[----:B------:R-:W-:Y:S01]  /*3ef0*/  F2FP.BF16.F32.PACK_AB R15, R19, R18 ;  /* 0x00000012130f723e */ /* 0x000fe200000010ff */
[----:B------:R-:W-:-:S02]  /*3f00*/  IMAD R34, R26, 0x10, R34 ;  /* 0x000000101a227824 */ /* 0x000fc400078e0222 */
[C---:B------:R-:W-:Y:S02]  /*3f10*/  IMAD.IADD R39, R3.reuse, 0x1, R16 ;  /* 0x0000000103277824 */ /* 0x040fe400078e0210 */
[----:B------:R-:W-:-:S03]  /*3f20*/  IMAD.IADD R51, R3, 0x1, R34 ;  /* 0x0000000103337824 */ /* 0x000fc600078e0222 */
[----:B------:R2:W-:Y:S01]  /*3f30*/  STS.128 [R39], R12 ;  /* 0x0000000c27007388 */ /* 0x0005e20000000c00 */
[----:B------:R-:W-:Y:S01]  /*3f40*/  NOP ;  /* 0x0000000000007918 */ /* 0x000fe20000000000 */
[----:B-1----:R-:W-:Y:S02]  /*3f50*/  F2FP.BF16.F32.PACK_AB R4, R5, R4 ;  /* 0x000000040504723e */ /* 0x002fe400000010ff */
[----:B------:R-:W-:Y:S02]  /*3f60*/  F2FP.BF16.F32.PACK_AB R5, R7, R6 ;  /* 0x000000060705723e */ /* 0x000fe400000010ff */
[----:B------:R-:W-:Y:S02]  /*3f70*/  F2FP.BF16.F32.PACK_AB R6, R9, R8 ;  /* 0x000000080906723e */ /* 0x000fe400000010ff */
[----:B------:R-:W-:-:S05]  /*3f80*/  F2FP.BF16.F32.PACK_AB R7, R11, R10 ;  /* 0x0000000a0b07723e */ /* 0x000fca00000010ff */
        /* <DEDUP_REMOVED lines=11> */
[----:B------:R-:W-:-:S09]  /*4040*/  R2UR UR6, R33 ;  /* 0x00000000210672ca */ /* 0x000fd200000e0000 */
[----:B------:R-:W-:Y:S02]  /*4050*/  UIADD3 UR5, UPT, UPT, UR5, 0x20, URZ ;  /* 0x0000002005057890 */ /* 0x000fe4000fffe0ff */
[----:B-1----:R-:W-:-:S04]  /*4060*/  UIADD3 UR8, UP0, UPT, UR8, 0x240, URZ ;  /* 0x0000024008087890 */ /* 0x002fc8000ff1e0ff */
[----:B------:R-:W-:-:S09]  /*4070*/  UIADD3.X UR9, UPT, UPT, URZ, UR9, URZ, UP0, !UPT ;  /* 0x00000009ff097290 */ /* 0x000fd200087fe4ff */
[----:B------:R1:W-:Y:S02]  /*4080*/  UTMASTG.2D [UR4], [UR8] ;  /* 0x00000004080073b5 */ /* 0x0003e40008008000 */
[----:B-1----:R0:W-:Y:S02]  /*4090*/  UTMACMDFLUSH ;  /* 0x00000000000079b7 */ /* 0x0021e40000000000 */
.L_x_51:
[----:B------:R-:W-:Y:S05]  /*40a0*/  BSYNC.RECONVERGENT B0 ;  /* 0x0000000000007941 */ /* 0x000fea0003800200 */
.L_x_50:
[----:B------:R-:W-:-:S04]  /*40b0*/  DEPBAR.LE SB0, 0x1 ;  /* 0x000080400000791a */ /* 0x000fc80000000000 */
.L_x_49:
[----:B------:R-:W-:Y:S01]  /*40c0*/  BAR.SYNC.DEFER_BLOCKING 0x8, 0x80 ;  /* 0x0202000000007b1d */ /* 0x000fe20000010000 */
[C---:B--2---:R-:W-:Y:S02]  /*40d0*/  IMAD R41, R48.reuse, 0x2000, R31 ;  /* 0x0000200030297824 */ /* 0x044fe400078e021f */
[----:B------:R-:W-:Y:S02]  /*40e0*/  IMAD R48, R48, 0x2000, R3 ;  /* 0x0000200030307824 */ /* 0x000fe400078e0203 */
[----:B------:R-:W-:Y:S01]  /*40f0*/  IMAD R38, R30, 0x80, R41 ;  /* 0x000000801e267824 */ /* 0x000fe200078e0229 */
[----:B------:R-:W1:Y:S03]  /*4100*/  LDTM.x8 R12, tmem[UR7+0x40] ;  /* 0x00004007000c79ee */ /* 0x000e6600081c0000 */
[--C-:B------:R-:W-:Y:S02]  /*4110*/  IMAD R36, R29, 0x10, R38.reuse ;  /* 0x000000101d247824 */ /* 0x100fe400078e0226 */
[----:B------:R-:W-:-:S02]  /*4120*/  IMAD R34, R28, 0x10, R38 ;  /* 0x000000101c227824 */ /* 0x000fc400078e0226 */
[C---:B------:R-:W-:Y:S02]  /*4130*/  IMAD.IADD R36, R3.reuse, 0x1, R36 ;  /* 0x0000000103247824 */ /* 0x040fe400078e0224 */
[----:B------:R-:W-:Y:S01]  /*4140*/  IMAD.IADD R34, R3, 0x1, R34 ;  /* 0x0000000103227824 */ /* 0x000fe200078e0222 */
[----:B------:R-:W-:Y:S01]  /*4150*/  NOP ;  /* 0x0000000000007918 */ /* 0x000fe20000000000 */
[----:B-1----:R-:W1:Y:S01]  /*4160*/  LDTM.x8 R4, tmem[UR7+0x48] ;  /* 0x00004807000479ee */ /* 0x002e6200081c0000 */
[----:B------:R-:W-:Y:S02]  /*4170*/  F2FP.BF16.F32.PACK_AB R44, R13, R12 ;  /* 0x0000000c0d2c723e */ /* 0x000fe400000010ff */
[----:B------:R-:W-:Y:S02]  /*4180*/  F2FP.BF16.F32.PACK_AB R45, R15, R14 ;  /* 0x0000000e0f2d723e */ /* 0x000fe400000010ff */
[----:B------:R-:W-:Y:S02]  /*4190*/  F2FP.BF16.F32.PACK_AB R46, R17, R16 ;  /* 0x00000010112e723e */ /* 0x000fe400000010ff */
[----:B------:R-:W-:-:S05]  /*41a0*/  F2FP.BF16.F32.PACK_AB R47, R19, R18 ;  /* 0x00000012132f723e */ /* 0x000fca00000010ff */
[----:B------:R2:W-:Y:S01]  /*41b0*/  STS.128 [R36], R44 ;  /* 0x0000002c24007388 */ /* 0x0005e20000000c00 */
        /* <DEDUP_REMOVED lines=40> */
.L_x_54:
[----:B------:R-:W-:Y:S05]  /*4440*/  BSYNC.RECONVERGENT B0 ;  /* 0x0000000000007941 */ /* 0x000fea0003800200 */
.L_x_53:
[----:B------:R-:W-:-:S04]  /*4450*/  DEPBAR.LE SB0, 0x1 ;  /* 0x000080400000791a */ /* 0x000fc80000000000 */
.L_x_52:
[----:B------:R-:W-:Y:S06]  /*4460*/  BAR.SYNC.DEFER_BLOCKING 0x8, 0x80 ;  /* 0x0202000000007b1d */ /* 0x000fec0000010000 */
[----:B--2---:R-:W1:Y:S01]  /*4470*/  LDTM.x8 R12, tmem[UR7+0x60] ;  /* 0x00006007000c79ee */ /* 0x004e6200081c0000 */
[----:B------:R-:W-:Y:S01]  /*4480*/  NOP ;  /* 0x0000000000007918 */ /* 0x000fe20000000000 */
[----:B-1----:R-:W1:Y:S01]  /*4490*/  LDTM.x8 R4, tmem[UR7+0x68] ;  /* 0x00006807000479ee */ /* 0x002e6200081c0000 */
[----:B------:R-:W-:Y:S02]  /*44a0*/  F2FP.BF16.F32.PACK_AB R44, R13, R12 ;  /* 0x0000000c0d2c723e */ /* 0x000fe400000010ff */
[----:B------:R-:W-:-:S02]  /*44b0*/  F2FP.BF16.F32.PACK_AB R45, R15, R14 ;  /* 0x0000000e0f2d723e */ /* 0x000fc400000010ff */
        /* <DEDUP_REMOVED lines=39> */
.L_x_57:
[----:B------:R-:W-:Y:S05]  /*4730*/  BSYNC.RECONVERGENT B0 ;  /* 0x0000000000007941 */ /* 0x000fea0003800200 */
.L_x_56:
[----:B------:R-:W-:-:S04]  /*4740*/  DEPBAR.LE SB0, 0x1 ;  /* 0x000080400000791a */ /* 0x000fc80000000000 */
.L_x_55:
        /* <DEDUP_REMOVED lines=45> */
.L_x_60:
[----:B------:R-:W-:Y:S05]  /*4a20*/  BSYNC.RECONVERGENT B0 ;  /* 0x0000000000007941 */ /* 0x000fea0003800200 */
.L_x_59:
[----:B------:R-:W-:-:S04]  /*4a30*/  DEPBAR.LE SB0, 0x1 ;  /* 0x000080400000791a */ /* 0x000fc80000000000 */
.L_x_58:
        /* <DEDUP_REMOVED lines=45> */
.L_x_63:
[----:B------:R-:W-:Y:S05]  /*4d10*/  BSYNC.RECONVERGENT B0 ;  /* 0x0000000000007941 */ /* 0x000fea0003800200 */
.L_x_62:
[----:B------:R-:W-:-:S04]  /*4d20*/  DEPBAR.LE SB0, 0x1 ;  /* 0x000080400000791a */ /* 0x000fc80000000000 */
.L_x_61:
[----:B------:R-:W-:Y:S01]  /*4d30*/  BAR.SYNC.DEFER_BLOCKING 0x8, 0x80 ;  /* 0x0202000000007b1d */ /* 0x000fe20000010000 */
[----:B------:R-:W-:-:S05]  /*4d40*/  VIADD R20, R20, 0x31870 ;  /* 0x0003187014147836 */ /* 0x000fca0000000000 */
[----:B------:R-:W-:Y:S01]  /*4d50*/  PRMT R20, RZ, 0x654, R20 ;  /* 0x00000654ff147816 */ /* 0x000fe20000000014 */
[----:B--2---:R-:W1:Y:S01]  /*4d60*/  LDTM.x8 R12, tmem[UR7+0xc0] ;  /* 0x0000c007000c79ee */ /* 0x004e6200081c0000 */
        /* <DEDUP_REMOVED lines=27> */
[----:B------:R-:W-:Y:S01]  /*4f20*/  NOP ;  /* 0x0000000000007918 */ /* 0x000fe20000000000 */
[----:B------:R2:W-:Y:S01]  /*4f30*/  SYNCS.ARRIVE.TRANS64.RED.A1T0 RZ, [R20+URZ], RZ ;  /* 0x000000ff14ff79a7 */ /* 0x0005e200081004ff */
        /* <DEDUP_REMOVED lines=16> */
.L_x_65:
[----:B------:R-:W-:Y:S05]  /*5040*/  BSYNC.RECONVERGENT B0 ;  /* 0x0000000000007941 */ /* 0x000fea0003800200 */
.L_x_64:
[----:B------:R-:W-:Y:S02]  /*5050*/  IADD3 R25, PT, PT, R25, 0x92, RZ ;  /* 0x0000009219197810 */ /* 0x000fe40007ffe0ff */
[----:B------:R-:W-:Y:S01]  /*5060*/  IADD3 R32, PT, PT, R32, 0x92, RZ ;  /* 0x0000009220207810 */ /* 0x000fe20007ffe0ff */
[----:B------:R-:W-:Y:S06]  /*5070*/  @P0 BRA `(.L_x_66) ;  /* 0xffffffe400980947 */ /* 0x000fec000383ffff */
.L_x_43:
[----:B------:R-:W-:-:S13]  /*5080*/  ISETP.NE.AND P0, PT, R21, 0x3, PT ;  /* 0x000000031500780c */ /* 0x000fda0003f05270 */
[----:B------:R-:W-:Y:S05]  /*5090*/  @P0 EXIT ;  /* 0x000000000000094d */ /* 0x000fea0003800000 */
[----:B------:R-:W-:Y:S05]  /*50a0*/  WARPSYNC.ALL ;  /* 0x0000000000007948 */ /* 0x000fea0003800000 */
[----:B------:R-:W-:Y:S01]  /*50b0*/  NOP ;  /* 0x0000000000007918 */ /* 0x000fe20000000000 */
[----:B------:R-:W1:Y:S01]  /*50c0*/  S2UR UR5, SR_CgaCtaId ;  /* 0x00000000000579c3 */ /* 0x000e620000008800 */
[----:B------:R-:W-:Y:S02]  /*50d0*/  UMOV UR4, 0x50 ;  /* 0x0000005000047882 */ /* 0x000fe40000000000 */
[----:B-1----:R-:W-:-:S09]  /*50e0*/  ULEA UR5, UR5, UR4, 0x18 ;  /* 0x0000000405057291 */ /* 0x002fd2000f8ec0ff */
[----:B------:R-:W1:Y:S02]  /*50f0*/  LDS R2, [UR5] ;  /* 0x00000005ff027984 */ /* 0x000e640008000800 */
[----:B-1----:R-:W-:-:S04]  /*5100*/  LOP3.LUT R0, R2, 0xffff, RZ, 0xc0, !PT ;  /* 0x0000ffff02007812 */ /* 0x002fc800078ec0ff */
[----:B------:R-:W-:-:S13]  /*5110*/  ISETP.NE.AND P0, PT, R0, 0xffff, PT ;  /* 0x0000ffff0000780c */ /* 0x000fda0003f05270 */
[----:B------:R-:W-:Y:S05]  /*5120*/  @P0 BRA `(.L_x_67) ;  /* 0x0000000000480947 */ /* 0x000fea0003800000 */
[----:B------:R-:W-:-:S04]  /*5130*/  SHF.R.U32.HI R0, RZ, 0x10, R2 ;  /* 0x00000010ff007819 */ /* 0x000fc80000011602 */
[----:B------:R-:W-:-:S04]  /*5140*/  LOP3.LUT R0, R0, 0x1, RZ, 0xc0, !PT ;  /* 0x0000000100007812 */ /* 0x000fc800078ec0ff */
[----:B------:R-:W-:-:S13]  /*5150*/  ISETP.NE.AND P0, PT, R0, 0x1, PT ;  /* 0x000000010000780c */ /* 0x000fda0003f05270 */
[----:B------:R-:W-:Y:S05]  /*5160*/  @P0 BRA `(.L_x_68) ;  /* 0x00000000002c0947 */ /* 0x000fea0003800000 */
[----:B------:R-:W1:Y:S01]  /*5170*/  S2R R0, SR_LANEID ;  /* 0x0000000000007919 */ /* 0x000e620000000000 */
[----:B------:R-:W-:Y:S01]  /*5180*/  IMAD.MOV.U32 R2, RZ, RZ, -0x20000 ;  /* 0xfffe0000ff027424 */ /* 0x000fe200078e00ff */
[----:B------:R-:W-:Y:S02]  /*5190*/  VOTEU.ANY UR6, UPT, PT ;  /* 0x0000000000067886 */ /* 0x000fe400038e0100 */
[----:B------:R-:W-:Y:S01]  /*51a0*/  UFLO.U32 UR6, UR6 ;  /* 0x00000006000672bd */ /* 0x000fe200080e0000 */
[----:B------:R-:W3:Y:S05]  /*51b0*/  REDUX UR4, R2 ;  /* 0x00000000020473c4 */ /* 0x000eea0000000000 */
[----:B-1----:R-:W-:-:S02]  /*51c0*/  ISETP.EQ.U32.AND P0, PT, R0, UR6, PT ;  /* 0x0000000600007c0c */ /* 0x002fc4000bf02070 */
[----:B---3--:R-:W-:Y:S01]  /*51d0*/  MOV R0, UR4 ;  /* 0x0000000400007c02 */ /* 0x008fe20008000f00 */
[----:B------:R-:W-:-:S05]  /*51e0*/  UMOV UR4, 0xfffe0000 ;  /* 0xfffe000000047882 */ /* 0x000fca0000000000 */
[----:B------:R1:W-:Y:S05]  /*51f0*/  UTCATOMSWS.AND URZ, UR4 ;  /* 0x0000000400ff79e3 */ /* 0x0003ea0008000000 */
[----:B------:R1:W-:Y:S01]  /*5200*/  @P0 ATOMS.AND RZ, [UR5], R0 ;  /* 0x00000000ffff098c */ /* 0x0003e2000a800005 */
[----:B------:R-:W-:Y:S05]  /*5210*/  BRA `(.L_x_69) ;  /* 0x0000000000147947 */ /* 0x000fea0003800000 */
.L_x_68:
[----:B------:R-:W-:Y:S02]  /*5220*/  MOV R2, 0x5240 ;  /* 0x0000524000027802 */ /* 0x000fe40000000f00 */
[----:B--2---:R-:W-:Y:S05]  /*5230*/  CALL.REL.NOINC `($__internal_0_$__cuda_sm10x_tcgen05_guardrail_trap_col_being_dealloced_not_returned_by_alloc) ;  /* 0x00000008001c7944 */ /* 0x004fea0003c00000 */
[----:B------:R-:W-:Y:S05]  /*5240*/  BRA `(.L_x_69) ;  /* 0x0000000000087947 */ /* 0x000fea0003800000 */
.L_x_67:
[----:B------:R-:W-:Y:S02]  /*5250*/  MOV R2, 0x5270 ;  /* 0x0000527000027802 */ /* 0x000fe40000000f00 */
[----:B--2---:R-:W-:Y:S05]  /*5260*/  CALL.REL.NOINC `($__internal_2_$__cuda_sm10x_tcgen05_guardrail_trap_unallocated_columns_being_dealloced) ;  /* 0x0000000800287944 */ /* 0x004fea0003c00000 */
.L_x_69:
[----:B------:R-:W-:Y:S01]  /*5270*/  NOP ;  /* 0x0000000000007918 */ /* 0x000fe20000000000 */
[----:B-1----:R-:W-:Y:S05]  /*5280*/  EXIT ;  /* 0x000000000000794d */ /* 0x002fea0003800000 */
.L_x_14:
[----:B------:R-:W-:-:S07]  /*5290*/  MOV R4, R5 ;  /* 0x0000000500047202 */ /* 0x000fce0000000f00 */
.L_x_70:
[----:B-1----:R1:W2:Y:S02]  /*52a0*/  SYNCS.PHASECHK.TRANS64.TRYWAIT P0, [R2+URZ+0x31800], R5 ;  /* 0x03180005020075a7 */ /* 0x0022a400080011ff */
[----:B--2---:R-:W-:Y:S05]  /*52b0*/  @!P0 NANOSLEEP.SYNCS 0x989680 ;  /* 0x009896800000895d */ /* 0x004fea0003900000 */
[----:B------:R-:W2:Y:S02]  /*52c0*/  @!P0 SYNCS.PHASECHK.TRANS64 P0, [R2+URZ+0x31800], R5 ;  /* 0x03180005020085a7 */ /* 0x000ea400080010ff */
[----:B--2---:R-:W-:Y:S05]  /*52d0*/  @!P0 BRA `(.L_x_70) ;  /* 0xfffffffc00f08947 */ /* 0x004fea000383ffff */
[----:B------:R-:W-:Y:S05]  /*52e0*/  BRA `(.L_x_71) ;  /* 0xffffffb400d87947 */ /* 0x000fea000383ffff */
.L_x_18:
[----:B------:R-:W-:Y:S02]  /*52f0*/  MOV R10, UR10 ;  /* 0x0000000a000a7c02 */ /* 0x000fe40008000f00 */
[----:B------:R-:W-:Y:S02]  /*5300*/  MOV R11, UR10 ;  /* 0x0000000a000b7c02 */ /* 0x000fe40008000f00 */
[----:B------:R-:W-:-:S07]  /*5310*/  MOV R0, UR9 ;  /* 0x0000000900007c02 */ /* 0x000fce0008000f00 */
.L_x_72:
[----:B-1----:R1:W2:Y:S02]  /*5320*/  SYNCS.PHASECHK.TRANS64.TRYWAIT P0, [R0+URZ+0x31870], R11 ;  /* 0x0318700b000075a7 */ /* 0x0022a400080011ff */
[----:B--2---:R-:W-:Y:S05]  /*5330*/  @!P0 NANOSLEEP.SYNCS 0x989680 ;  /* 0x009896800000895d */ /* 0x004fea0003900000 */
[----:B------:R-:W2:Y:S02]  /*5340*/  @!P0 SYNCS.PHASECHK.TRANS64 P0, [R0+URZ+0x31870], R11 ;  /* 0x0318700b000085a7 */ /* 0x000ea400080010ff */
[----:B--2---:R-:W-:Y:S05]  /*5350*/  @!P0 BRA `(.L_x_72) ;  /* 0xfffffffc00f08947 */ /* 0x004fea000383ffff */
[----:B------:R-:W-:Y:S05]  /*5360*/  BRA `(.L_x_73) ;  /* 0xffffffbc006c7947 */ /* 0x000fea000383ffff */
.L_x_19:
[----:B------:R-:W-:Y:S02]  /*5370*/  MOV R2, UR13 ;  /* 0x0000000d00027c02 */ /* 0x000fe40008000f00 */
[----:B------:R-:W-:Y:S07]  /*5380*/  MOV R10, R11 ;  /* 0x0000000b000a7202 */ /* 0x000fee0000000f00 */
.L_x_74:
[----:B-1----:R1:W2:Y:S02]  /*5390*/  SYNCS.PHASECHK.TRANS64.TRYWAIT P0, [R2+URZ+0x31840], R11 ;  /* 0x0318400b020075a7 */ /* 0x0022a400080011ff */
[----:B--2---:R-:W-:Y:S05]  /*53a0*/  @!P0 NANOSLEEP.SYNCS 0x989680 ;  /* 0x009896800000895d */ /* 0x004fea0003900000 */
[----:B------:R-:W2:Y:S02]  /*53b0*/  @!P0 SYNCS.PHASECHK.TRANS64 P0, [R2+URZ+0x31840], R11 ;  /* 0x0318400b020085a7 */ /* 0x000ea400080010ff */
[----:B--2---:R-:W-:Y:S05]  /*53c0*/  @!P0 BRA `(.L_x_74) ;  /* 0xfffffffc00f08947 */ /* 0x004fea000383ffff */
[----:B------:R-:W-:Y:S05]  /*53d0*/  BRA `(.L_x_75) ;  /* 0xffffffbc00787947 */ /* 0x000fea000383ffff */
.L_x_21:
[----:B------:R-:W-:Y:S02]  /*53e0*/  MOV R0, UR9 ;  /* 0x0000000900007c02 */ /* 0x000fe40008000f00 */
[----:B------:R-:W-:Y:S07]  /*53f0*/  MOV R12, R13 ;  /* 0x0000000d000c7202 */ /* 0x000fee0000000f00 */
.L_x_76:
[----:B-1----:R1:W2:Y:S02]  /*5400*/  SYNCS.PHASECHK.TRANS64.TRYWAIT P0, [R0+URZ+0x31840], R13 ;  /* 0x0318400d000075a7 */ /* 0x0022a400080011ff */
[----:B--2---:R-:W-:Y:S05]  /*5410*/  @!P0 NANOSLEEP.SYNCS 0x989680 ;  /* 0x009896800000895d */ /* 0x004fea0003900000 */
[----:B------:R-:W2:Y:S02]  /*5420*/  @!P0 SYNCS.PHASECHK.TRANS64 P0, [R0+URZ+0x31840], R13 ;  /* 0x0318400d000085a7 */ /* 0x000ea400080010ff */
[----:B--2---:R-:W-:Y:S05]  /*5430*/  @!P0 BRA `(.L_x_76) ;  /* 0xfffffffc00f08947 */ /* 0x004fea000383ffff */
[----:B------:R-:W-:Y:S05]  /*5440*/  BRA `(.L_x_77) ;  /* 0xffffffc000507947 */ /* 0x000fea000383ffff */
.L_x_25:
[----:B------:R-:W-:Y:S01]  /*5450*/  HFMA2 R4, -RZ, RZ, -0.0 , 0 ;  /* 0x80000000ff047431 */ /* 0x000fe200000001ff */
[----:B-1----:R-:W-:Y:S04]  /*5460*/  MOV R5, 0x80000000 ;  /* 0x8000000000057802 */ /* 0x002fe80000000f00 */
[----:B------:R1:W2:Y:S03]  /*5470*/  SYNCS.PHASECHK.TRANS64.TRYWAIT P0, [R8+URZ+0x31820], R5 ;  /* 0x03182005080075a7 */ /* 0x0002a600080011ff */
[----:B--2---:R-:W-:Y:S05]  /*5480*/  @!P0 NANOSLEEP.SYNCS 0x989680 ;  /* 0x009896800000895d */ /* 0x004fea0003900000 */
[----:B------:R-:W2:Y:S02]  /*5490*/  @!P0 SYNCS.PHASECHK.TRANS64 P0, [R8+URZ+0x31820], R5 ;  /* 0x03182005080085a7 */ /* 0x000ea400080010ff */
[----:B--2---:R-:W-:Y:S05]  /*54a0*/  @!P0 BRA `(.L_x_25) ;  /* 0xfffffffc00e88947 */ /* 0x004fea000383ffff */
[----:B------:R-:W-:Y:S05]  /*54b0*/  BRA `(.L_x_78) ;  /* 0xffffffc400ac7947 */ /* 0x000fea000383ffff */
.L_x_26:
[----:B------:R-:W-:Y:S01]  /*54c0*/  HFMA2 R4, -RZ, RZ, -0.0 , 0 ;  /* 0x80000000ff047431 */ /* 0x000fe200000001ff */
[----:B-1----:R-:W-:Y:S04]  /*54d0*/  MOV R5, 0x80000000 ;  /* 0x8000000000057802 */ /* 0x002fe80000000f00 */
[----:B------:R1:W2:Y:S03]  /*54e0*/  SYNCS.PHASECHK.TRANS64.TRYWAIT P0, [R8+URZ+0x31828], R5 ;  /* 0x03182805080075a7 */ /* 0x0002a600080011ff */
[----:B--2---:R-:W-:Y:S05]  /*54f0*/  @!P0 NANOSLEEP.SYNCS 0x989680 ;  /* 0x009896800000895d */ /* 0x004fea0003900000 */
[----:B------:R-:W2:Y:S02]  /*5500*/  @!P0 SYNCS.PHASECHK.TRANS64 P0, [R8+URZ+0x31828], R5 ;  /* 0x03182805080085a7 */ /* 0x000ea400080010ff */
[----:B--2---:R-:W-:Y:S05]  /*5510*/  @!P0 BRA `(.L_x_26) ;  /* 0xfffffffc00e88947 */ /* 0x004fea000383ffff */
[----:B------:R-:W-:Y:S05]  /*5520*/  BRA `(.L_x_79) ;  /* 0xffffffc8008c7947 */ /* 0x000fea000383ffff */
.L_x_27:
[----:B------:R-:W-:Y:S01]  /*5530*/  HFMA2 R4, -RZ, RZ, -0.0 , 0 ;  /* 0x80000000ff047431 */ /* 0x000fe200000001ff */
[----:B-1----:R-:W-:Y:S04]  /*5540*/  MOV R5, 0x80000000 ;  /* 0x8000000000057802 */ /* 0x002fe80000000f00 */
[----:B------:R1:W2:Y:S03]  /*5550*/  SYNCS.PHASECHK.TRANS64.TRYWAIT P0, [R8+URZ+0x31830], R5 ;  /* 0x03183005080075a7 */ /* 0x0002a600080011ff */
[----:B--2---:R-:W-:Y:S05]  /*5560*/  @!P0 NANOSLEEP.SYNCS 0x989680 ;  /* 0x009896800000895d */ /* 0x004fea0003900000 */
[----:B------:R-:W2:Y:S02]  /*5570*/  @!P0 SYNCS.PHASECHK.TRANS64 P0, [R8+URZ+0x31830], R5 ;  /* 0x03183005080085a7 */ /* 0x000ea400080010ff */
[----:B--2---:R-:W-:Y:S05]  /*5580*/  @!P0 BRA `(.L_x_27) ;  /* 0xfffffffc00e88947 */ /* 0x004fea000383ffff */
[----:B------:R-:W-:Y:S05]  /*5590*/  BRA `(.L_x_80) ;  /* 0xffffffc800cc7947 */ /* 0x000fea000383ffff */
.L_x_28:
[----:B------:R-:W-:Y:S01]  /*55a0*/  HFMA2 R42, -RZ, RZ, -0.0 , 0 ;  /* 0x80000000ff2a7431 */ /* 0x000fe200000001ff */
[----:B-1----:R-:W-:Y:S04]  /*55b0*/  MOV R43, 0x80000000 ;  /* 0x80000000002b7802 */ /* 0x002fe80000000f00 */
[----:B------:R1:W2:Y:S03]  /*55c0*/  SYNCS.PHASECHK.TRANS64.TRYWAIT P0, [R8+URZ+0x31838], R43 ;  /* 0x0318382b080075a7 */ /* 0x0002a600080011ff */
[----:B--2---:R-:W-:Y:S05]  /*55d0*/  @!P0 NANOSLEEP.SYNCS 0x989680 ;  /* 0x009896800000895d */ /* 0x004fea0003900000 */
[----:B------:R-:W2:Y:S02]  /*55e0*/  @!P0 SYNCS.PHASECHK.TRANS64 P0, [R8+URZ+0x31838], R43 ;  /* 0x0318382b080085a7 */ /* 0x000ea400080010ff */
[----:B--2---:R-:W-:Y:S05]  /*55f0*/  @!P0 BRA `(.L_x_28) ;  /* 0xfffffffc00e88947 */ /* 0x004fea000383ffff */
[----:B------:R-:W-:Y:S05]  /*5600*/  BRA `(.L_x_81) ;  /* 0xffffffcc00087947 */ /* 0x000fea000383ffff */
.L_x_29:
[----:B--2---:R2:W3:Y:S02]  /*5610*/  SYNCS.PHASECHK.TRANS64.TRYWAIT P0, [R8+URZ+0x31820], RZ ;  /* 0x031820ff080075a7 */ /* 0x0044e400080011ff */
[----:B---3--:R-:W-:Y:S05]  /*5620*/  @!P0 NANOSLEEP.SYNCS 0x989680 ;  /* 0x009896800000895d */ /* 0x008fea0003900000 */
[----:B------:R-:W3:Y:S02]  /*5630*/  @!P0 SYNCS.PHASECHK.TRANS64 P0, [R8+URZ+0x31820], RZ ;  /* 0x031820ff080085a7 */ /* 0x000ee400080010ff */
[----:B---3--:R-:W-:Y:S05]  /*5640*/  @!P0 BRA `(.L_x_29) ;  /* 0xfffffffc00f08947 */ /* 0x008fea000383ffff */
[----:B------:R-:W-:Y:S05]  /*5650*/  BRA `(.L_x_82) ;  /* 0xffffffcc00407947 */ /* 0x000fea000383ffff */
.L_x_30:
[----:B---3--:R3:W4:Y:S02]  /*5660*/  SYNCS.PHASECHK.TRANS64.TRYWAIT P0, [R8+URZ+0x31828], RZ ;  /* 0x031828ff080075a7 */ /* 0x00872400080011ff */
[----:B----4-:R-:W-:Y:S05]  /*5670*/  @!P0 NANOSLEEP.SYNCS 0x989680 ;  /* 0x009896800000895d */ /* 0x010fea0003900000 */
[----:B------:R-:W4:Y:S02]  /*5680*/  @!P0 SYNCS.PHASECHK.TRANS64 P0, [R8+URZ+0x31828], RZ ;  /* 0x031828ff080085a7 */ /* 0x000f2400080010ff */
[----:B----4-:R-:W-:Y:S05]  /*5690*/  @!P0 BRA `(.L_x_30) ;  /* 0xfffffffc00f08947 */ /* 0x010fea000383ffff */
[----:B------:R-:W-:Y:S05]  /*56a0*/  BRA `(.L_x_83) ;  /* 0xffffffcc00b47947 */ /* 0x000fea000383ffff */
.L_x_31:
[----:B----4-:R4:W1:Y:S02]  /*56b0*/  SYNCS.PHASECHK.TRANS64.TRYWAIT P0, [R8+URZ+0x31830], RZ ;  /* 0x031830ff080075a7 */ /* 0x01086400080011ff */
[----:B-1----:R-:W-:Y:S05]  /*56c0*/  @!P0 NANOSLEEP.SYNCS 0x989680 ;  /* 0x009896800000895d */ /* 0x002fea0003900000 */
[----:B------:R-:W1:Y:S02]  /*56d0*/  @!P0 SYNCS.PHASECHK.TRANS64 P0, [R8+URZ+0x31830], RZ ;  /* 0x031830ff080085a7 */ /* 0x000e6400080010ff */
[----:B-1----:R-:W-:Y:S05]  /*56e0*/  @!P0 BRA `(.L_x_31) ;  /* 0xfffffffc00f08947 */ /* 0x002fea000383ffff */
[----:B------:R-:W-:Y:S05]  /*56f0*/  BRA `(.L_x_84) ;  /* 0xffffffcc00ec7947 */ /* 0x000fea000383ffff */
.L_x_32:
[----:B-1----:R1:W2:Y:S02]  /*5700*/  SYNCS.PHASECHK.TRANS64.TRYWAIT P0, [R8+URZ+0x31838], RZ ;  /* 0x031838ff080075a7 */ /* 0x0022a400080011ff */
[----:B--2---:R-:W-:Y:S05]  /*5710*/  @!P0 NANOSLEEP.SYNCS 0x989680 ;  /* 0x009896800000895d */ /* 0x004fea0003900000 */
[----:B------:R-:W2:Y:S02]  /*5720*/  @!P0 SYNCS.PHASECHK.TRANS64 P0, [R8+URZ+0x31838], RZ ;  /* 0x031838ff080085a7 */ /* 0x000ea400080010ff */
[----:B--2---:R-:W-:Y:S05]  /*5730*/  @!P0 BRA `(.L_x_32) ;  /* 0xfffffffc00f08947 */ /* 0x004fea000383ffff */
[----:B------:R-:W-:Y:S05]  /*5740*/  BRA `(.L_x_85) ;  /* 0xffffffd000247947 */ /* 0x000fea000383ffff */
.L_x_33:
[----:B------:R-:W-:Y:S01]  /*5750*/  HFMA2 R42, -RZ, RZ, -0.0 , 0 ;  /* 0x80000000ff2a7431 */ /* 0x000fe200000001ff */
[----:B-1----:R-:W-:Y:S04]  /*5760*/  MOV R43, 0x80000000 ;  /* 0x80000000002b7802 */ /* 0x002fe80000000f00 */
[----:B------:R1:W2:Y:S03]  /*5770*/  SYNCS.PHASECHK.TRANS64.TRYWAIT P0, [R8+URZ+0x31820], R43 ;  /* 0x0318202b080075a7 */ /* 0x0002a600080011ff */
[----:B--2---:R-:W-:Y:S05]  /*5780*/  @!P0 NANOSLEEP.SYNCS 0x989680 ;  /* 0x009896800000895d */ /* 0x004fea0003900000 */
[----:B------:R-:W2:Y:S02]  /*5790*/  @!P0 SYNCS.PHASECHK.TRANS64 P0, [R8+URZ+0x31820], R43 ;  /* 0x0318202b080085a7 */ /* 0x000ea400080010ff */
[----:B--2---:R-:W-:Y:S05]  /*57a0*/  @!P0 BRA `(.L_x_33) ;  /* 0xfffffffc00e88947 */ /* 0x004fea000383ffff */
[----:B------:R-:W-:Y:S05]  /*57b0*/  BRA `(.L_x_86) ;  /* 0xffffffd000547947 */ /* 0x000fea000383ffff */
.L_x_34:
[----:B------:R-:W-:Y:S01]  /*57c0*/  HFMA2 R42, -RZ, RZ, -0.0 , 0 ;  /* 0x80000000ff2a7431 */ /* 0x000fe200000001ff */
[----:B-1----:R-:W-:Y:S04]  /*57d0*/  MOV R43, 0x80000000 ;  /* 0x80000000002b7802 */ /* 0x002fe80000000f00 */
[----:B------:R1:W2:Y:S03]  /*57e0*/  SYNCS.PHASECHK.TRANS64.TRYWAIT P0, [R8+URZ+0x31828], R43 ;  /* 0x0318282b080075a7 */ /* 0x0002a600080011ff */
[----:B--2---:R-:W-:Y:S05]  /*57f0*/  @!P0 NANOSLEEP.SYNCS 0x989680 ;  /* 0x009896800000895d */ /* 0x004fea0003900000 */
[----:B------:R-:W2:Y:S02]  /*5800*/  @!P0 SYNCS.PHASECHK.TRANS64 P0, [R8+URZ+0x31828], R43 ;  /* 0x0318282b080085a7 */ /* 0x000ea400080010ff */
[----:B--2---:R-:W-:Y:S05]  /*5810*/  @!P0 BRA `(.L_x_34) ;  /* 0xfffffffc00e88947 */ /* 0x004fea000383ffff */
[----:B------:R-:W-:Y:S05]  /*5820*/  BRA `(.L_x_87) ;  /* 0xffffffd000c07947 */ /* 0x000fea000383ffff */
.L_x_35:
[----:B------:R-:W-:Y:S01]  /*5830*/  HFMA2 R42, -RZ, RZ, -0.0 , 0 ;  /* 0x80000000ff2a7431 */ /* 0x000fe200000001ff */
[----:B-1----:R-:W-:Y:S04]  /*5840*/  MOV R43, 0x80000000 ;  /* 0x80000000002b7802 */ /* 0x002fe80000000f00 */
[----:B------:R1:W2:Y:S03]  /*5850*/  SYNCS.PHASECHK.TRANS64.TRYWAIT P0, [R8+URZ+0x31830], R43 ;  /* 0x0318302b080075a7 */ /* 0x0002a600080011ff */
[----:B--2---:R-:W-:Y:S05]  /*5860*/  @!P0 NANOSLEEP.SYNCS 0x989680 ;  /* 0x009896800000895d */ /* 0x004fea0003900000 */
[----:B------:R-:W2:Y:S02]  /*5870*/  @!P0 SYNCS.PHASECHK.TRANS64 P0, [R8+URZ+0x31830], R43 ;  /* 0x0318302b080085a7 */ /* 0x000ea400080010ff */
[----:B--2---:R-:W-:Y:S05]  /*5880*/  @!P0 BRA `(.L_x_35) ;  /* 0xfffffffc00e88947 */ /* 0x004fea000383ffff */
[----:B------:R-:W-:Y:S05]  /*5890*/  BRA `(.L_x_88) ;  /* 0xffffffd000f07947 */ /* 0x000fea000383ffff */
.L_x_36:
[----:B------:R-:W-:Y:S01]  /*58a0*/  HFMA2 R42, -RZ, RZ, -0.0 , 0 ;  /* 0x80000000ff2a7431 */ /* 0x000fe200000001ff */
[----:B-1----:R-:W-:Y:S04]  /*58b0*/  MOV R43, 0x80000000 ;  /* 0x80000000002b7802 */ /* 0x002fe80000000f00 */
[----:B------:R1:W2:Y:S03]  /*58c0*/  SYNCS.PHASECHK.TRANS64.TRYWAIT P0, [R8+URZ+0x31838], R43 ;  /* 0x0318382b080075a7 */ /* 0x0002a600080011ff */
[----:B--2---:R-:W-:Y:S05]  /*58d0*/  @!P0 NANOSLEEP.SYNCS 0x989680 ;  /* 0x009896800000895d */ /* 0x004fea0003900000 */
[----:B------:R-:W2:Y:S02]  /*58e0*/  @!P0 SYNCS.PHASECHK.TRANS64 P0, [R8+URZ+0x31838], R43 ;  /* 0x0318382b080085a7 */ /* 0x000ea400080010ff */
[----:B--2---:R-:W-:Y:S05]  /*58f0*/  @!P0 BRA `(.L_x_36) ;  /* 0xfffffffc00e88947 */ /* 0x004fea000383ffff */
[----:B------:R-:W-:Y:S05]  /*5900*/  BRA `(.L_x_89) ;  /* 0xffffffd400207947 */ /* 0x000fea000383ffff */
.L_x_37:
[----:B-1----:R1:W2:Y:S02]  /*5910*/  SYNCS.PHASECHK.TRANS64.TRYWAIT P0, [R8+URZ+0x31820], RZ ;  /* 0x031820ff080075a7 */ /* 0x0022a400080011ff */
[----:B--2---:R-:W-:Y:S05]  /*5920*/  @!P0 NANOSLEEP.SYNCS 0x989680 ;  /* 0x009896800000895d */ /* 0x004fea0003900000 */
[----:B------:R-:W2:Y:S02]  /*5930*/  @!P0 SYNCS.PHASECHK.TRANS64 P0, [R8+URZ+0x31820], RZ ;  /* 0x031820ff080085a7 */ /* 0x000ea400080010ff */
[----:B--2---:R-:W-:Y:S05]  /*5940*/  @!P0 BRA `(.L_x_37) ;  /* 0xfffffffc00f08947 */ /* 0x004fea000383ffff */
[----:B------:R-:W-:Y:S05]  /*5950*/  BRA `(.L_x_90) ;  /* 0xffffffd400587947 */ /* 0x000fea000383ffff */
.L_x_38:
[----:B-1----:R1:W2:Y:S02]  /*5960*/  SYNCS.PHASECHK.TRANS64.TRYWAIT P0, [R8+URZ+0x31828], RZ ;  /* 0x031828ff080075a7 */ /* 0x0022a400080011ff */
[----:B--2---:R-:W-:Y:S05]  /*5970*/  @!P0 NANOSLEEP.SYNCS 0x989680 ;  /* 0x009896800000895d */ /* 0x004fea0003900000 */
[----:B------:R-:W2:Y:S02]  /*5980*/  @!P0 SYNCS.PHASECHK.TRANS64 P0, [R8+URZ+0x31828], RZ ;  /* 0x031828ff080085a7 */ /* 0x000ea400080010ff */
[----:B--2---:R-:W-:Y:S05]  /*5990*/  @!P0 BRA `(.L_x_38) ;  /* 0xfffffffc00f08947 */ /* 0x004fea000383ffff */
[----:B------:R-:W-:Y:S05]  /*59a0*/  BRA `(.L_x_91) ;  /* 0xffffffd400cc7947 */ /* 0x000fea000383ffff */
.L_x_39:
[----:B-1----:R1:W2:Y:S02]  /*59b0*/  SYNCS.PHASECHK.TRANS64.TRYWAIT P0, [R8+URZ+0x31830], RZ ;  /* 0x031830ff080075a7 */ /* 0x0022a400080011ff */
[----:B--2---:R-:W-:Y:S05]  /*59c0*/  @!P0 NANOSLEEP.SYNCS 0x989680 ;  /* 0x009896800000895d */ /* 0x004fea0003900000 */
[----:B------:R-:W2:Y:S02]  /*59d0*/  @!P0 SYNCS.PHASECHK.TRANS64 P0, [R8+URZ+0x31830], RZ ;  /* 0x031830ff080085a7 */ /* 0x000ea400080010ff */
[----:B--2---:R-:W-:Y:S05]  /*59e0*/  @!P0 BRA `(.L_x_39) ;  /* 0xfffffffc00f08947 */ /* 0x004fea000383ffff */
[----:B------:R-:W-:Y:S05]  /*59f0*/  BRA `(.L_x_92) ;  /* 0xffffffd800047947 */ /* 0x000fea000383ffff */
.L_x_40:
[----:B-1----:R1:W2:Y:S02]  /*5a00*/  SYNCS.PHASECHK.TRANS64.TRYWAIT P0, [R8+URZ+0x31838], RZ ;  /* 0x031838ff080075a7 */ /* 0x0022a400080011ff */
[----:B--2---:R-:W-:Y:S05]  /*5a10*/  @!P0 NANOSLEEP.SYNCS 0x989680 ;  /* 0x009896800000895d */ /* 0x004fea0003900000 */
[----:B------:R-:W2:Y:S02]  /*5a20*/  @!P0 SYNCS.PHASECHK.TRANS64 P0, [R8+URZ+0x31838], RZ ;  /* 0x031838ff080085a7 */ /* 0x000ea400080010ff */
[----:B--2---:R-:W-:Y:S05]  /*5a30*/  @!P0 BRA `(.L_x_40) ;  /* 0xfffffffc00f08947 */ /* 0x004fea000383ffff */
[----:B------:R-:W-:Y:S05]  /*5a40*/  BRA `(.L_x_93) ;  /* 0xffffffd8003c7947 */ /* 0x000fea000383ffff */
.L_x_44:
[----:B------:R-:W-:-:S07]  /*5a50*/  MOV R4, R5 ;  /* 0x0000000500047202 */ /* 0x000fce0000000f00 */
.L_x_94:
[----:B-1----:R1:W2:Y:S02]  /*5a60*/  SYNCS.PHASECHK.TRANS64.TRYWAIT P2, [R20+URZ+0x31860], R5 ;  /* 0x03186005140075a7 */ /* 0x0022a400080411ff */
[----:B--2---:R-:W-:Y:S05]  /*5a70*/  @!P2 NANOSLEEP.SYNCS 0x989680 ;  /* 0x009896800000a95d */ /* 0x004fea0003900000 */
[----:B------:R-:W2:Y:S02]  /*5a80*/  @!P2 SYNCS.PHASECHK.TRANS64 P2, [R20+URZ+0x31860], R5 ;  /* 0x031860051400a5a7 */ /* 0x000ea400080410ff */
[----:B--2---:R-:W-:Y:S05]  /*5a90*/  @!P2 BRA `(.L_x_94) ;  /* 0xfffffffc00f0a947 */ /* 0x004fea000383ffff */
[----:B------:R-:W-:Y:S05]  /*5aa0*/  BRA `(.L_x_95) ;  /* 0xffffffdc00487947 */ /* 0x000fea000383ffff */
        .weak           $__internal_0_$__cuda_sm10x_tcgen05_guardrail_trap_col_being_dealloced_not_returned_by_alloc
        .type           $__internal_0_$__cuda_sm10x_tcgen05_guardrail_trap_col_being_dealloced_not_returned_by_alloc,@function
        .size           $__internal_0_$__cuda_sm10x_tcgen05_guardrail_trap_col_being_dealloced_not_returned_by_alloc,($__internal_1_$__cuda_sm10x_tcgen05_guardrail_trap_phase_invalid_during_alloc - $__internal_0_$__cuda_sm10x_tcgen05_guardrail_trap_col_being_dealloced_not_returned_by_alloc)
$__internal_0_$__cuda_sm10x_tcgen05_guardrail_trap_col_being_dealloced_not_returned_by_alloc:
[----:B------:R-:W-:Y:S05]  /*5ab0*/  BPT.TRAP 0x1 ;  /* 0x000000040000795c */ /* 0x000fea0000300000 */
[----:B------:R-:W-:-:S04]  /*5ac0*/  HFMA2 R3, -RZ, RZ, 0, 0 ;  /* 0x00000000ff037431 */ /* 0x000fc800000001ff */
[----:B------:R-:W-:Y:S05]  /*5ad0*/  RET.REL.NODEC R2 `(_ZN9deep_gemm24sm100_fp8_gemm_1d1d_implILN4cute4UMMA5MajorE0ELS3_0ELj0ELj7168ELj2048ELj128ELj224ELj128ELj64ELj128ELj128ELj64ELj4ELj128ELj128ELj1ELb0ELj146ELNS_8GemmTypeE1ELb0EN7cutlass10bfloat16_tENS_16EpilogueIdentityEEEvPijjj14CUtensorMap_stS9_S9_S9_S9_) ;  /* 0xffffffa402487950 */ /* 0x000fea0003c3ffff */
        .weak           $__internal_1_$__cuda_sm10x_tcgen05_guardrail_trap_phase_invalid_during_alloc
        .type           $__internal_1_$__cuda_sm10x_tcgen05_guardrail_trap_phase_invalid_during_alloc,@function
        .size           $__internal_1_$__cuda_sm10x_tcgen05_guardrail_trap_phase_invalid_during_alloc,($__internal_2_$__cuda_sm10x_tcgen05_guardrail_trap_unallocated_columns_being_dealloced - $__internal_1_$__cuda_sm10x_tcgen05_guardrail_trap_phase_invalid_during_alloc)
$__internal_1_$__cuda_sm10x_tcgen05_guardrail_trap_phase_invalid_during_alloc:
[----:B------:R-:W-:Y:S05]  /*5ae0*/  BPT.TRAP 0x1 ;  /* 0x000000040000795c */ /* 0x000fea0000300000 */
[----:B------:R-:W-:-:S04]  /*5af0*/  MOV R3, 0x0 ;  /* 0x0000000000037802 */ /* 0x000fc80000000f00 */
[----:B------:R-:W-:Y:S05]  /*5b00*/  RET.REL.NODEC R2 `(_ZN9deep_gemm24sm100_fp8_gemm_1d1d_implILN4cute4UMMA5MajorE0ELS3_0ELj0ELj7168ELj2048ELj128ELj224ELj128ELj64ELj128ELj128ELj64ELj4ELj128ELj128ELj1ELb0ELj146ELNS_8GemmTypeE1ELb0EN7cutlass10bfloat16_tENS_16EpilogueIdentityEEEvPijjj14CUtensorMap_stS9_S9_S9_S9_) ;  /* 0xffffffa4023c7950 */ /* 0x000fea0003c3ffff */
        .weak           $__internal_2_$__cuda_sm10x_tcgen05_guardrail_trap_unallocated_columns_being_dealloced
        .type           $__internal_2_$__cuda_sm10x_tcgen05_guardrail_trap_unallocated_columns_being_dealloced,@function
        .size           $__internal_2_$__cuda_sm10x_tcgen05_guardrail_trap_unallocated_columns_being_dealloced,($__internal_3_$__cuda_sm20_div_u16 - $__internal_2_$__cuda_sm10x_tcgen05_guardrail_trap_unallocated_columns_being_dealloced)
$__internal_2_$__cuda_sm10x_tcgen05_guardrail_trap_unallocated_columns_being_dealloced:
[----:B------:R-:W-:Y:S05]  /*5b10*/  BPT.TRAP 0x1 ;  /* 0x000000040000795c */ /* 0x000fea0000300000 */
[----:B------:R-:W-:-:S04]  /*5b20*/  HFMA2 R3, -RZ, RZ, 0, 0 ;  /* 0x00000000ff037431 */ /* 0x000fc800000001ff */
[----:B------:R-:W-:Y:S05]  /*5b30*/  RET.REL.NODEC R2 `(_ZN9deep_gemm24sm100_fp8_gemm_1d1d_implILN4cute4UMMA5MajorE0ELS3_0ELj0ELj7168ELj2048ELj128ELj224ELj128ELj64ELj128ELj128ELj64ELj4ELj128ELj128ELj1ELb0ELj146ELNS_8GemmTypeE1ELb0EN7cutlass10bfloat16_tENS_16EpilogueIdentityEEEvPijjj14CUtensorMap_stS9_S9_S9_S9_) ;  /* 0xffffffa402307950 */ /* 0x000fea0003c3ffff */
        .weak           $__internal_3_$__cuda_sm20_div_u16
        .type           $__internal_3_$__cuda_sm20_div_u16,@function
        .size           $__internal_3_$__cuda_sm20_div_u16,(.L_x_100 - $__internal_3_$__cuda_sm20_div_u16)
$__internal_3_$__cuda_sm20_div_u16:
[----:B------:R-:W1:Y:S01]  /*5b40*/  I2F.U16 R5, R39 ;  /* 0x0000002700057306 */ /* 0x000e620000101000 */
[----:B------:R-:W-:-:S07]  /*5b50*/  IMAD.MOV.U32 R0, RZ, RZ, 0x4b800000 ;  /* 0x4b800000ff007424 */ /* 0x000fce00078e00ff */
[----:B------:R-:W-:Y:S01]  /*5b60*/  I2F.U16.RZ R9, R34 ;  /* 0x0000002200097306 */ /* 0x000fe2000010d000 */
[C---:B-1----:R-:W-:Y:S02]  /*5b70*/  FSETP.GEU.AND P1, PT, |R5|.reuse, 1.175494350822287508e-38, PT ;  /* 0x008000000500780b */ /* 0x042fe40003f2e200 */
[----:B------:R-:W-:Y:S02]  /*5b80*/  FSETP.GT.AND P2, PT, |R5|, 8.50705917302346158658e+37, PT ;  /* 0x7e8000000500780b */ /* 0x000fe40003f44200 */
[----:B------:R-:W-:Y:S02]  /*5b90*/  FSEL R0, R0, 1, !P1 ;  /* 0x3f80000000007808 */ /* 0x000fe40004800000 */
[----:B------:R-:W-:Y:S02]  /*5ba0*/  ISETP.NE.U32.AND P1, PT, R39, RZ, PT ;  /* 0x000000ff2700720c */ /* 0x000fe40003f25070 */
[----:B------:R-:W-:-:S05]  /*5bb0*/  FSEL R0, R0, 0.25, !P2 ;  /* 0x3e80000000007808 */ /* 0x000fca0005000000 */
[----:B------:R-:W-:-:S06]  /*5bc0*/  FMUL R5, R5, R0 ;  /* 0x0000000005057220 */ /* 0x000fcc0000400000 */
[----:B------:R-:W1:Y:S02]  /*5bd0*/  MUFU.RCP R5, R5 ;  /* 0x0000000500057308 */ /* 0x000e640000001000 */
[----:B-1----:R-:W-:Y:S01]  /*5be0*/  FMUL R0, R0, R5 ;  /* 0x0000000500007220 */ /* 0x002fe20000400000 */
[----:B------:R-:W-:-:S03]  /*5bf0*/  IMAD.MOV.U32 R5, RZ, RZ, 0x0 ;  /* 0x00000000ff057424 */ /* 0x000fc600078e00ff */
[----:B------:R-:W-:-:S04]  /*5c00*/  VIADD R0, R0, 0x2 ;  /* 0x0000000200007836 */ /* 0x000fc80000000000 */
[----:B------:R-:W-:-:S04]  /*5c10*/  FMUL.RZ R9, R9, R0 ;  /* 0x0000000009097220 */ /* 0x000fc8000040c000 */
[----:B------:R-:W1:Y:S02]  /*5c20*/  F2I.U32.TRUNC.NTZ R0, R9 ;  /* 0x0000000900007305 */ /* 0x000e64000020f000 */
[----:B-1----:R-:W-:Y:S02]  /*5c30*/  LOP3.LUT R0, R0, 0xffff, RZ, 0xc0, !PT ;  /* 0x0000ffff00007812 */ /* 0x002fe400078ec0ff */
[----:B------:R-:W-:Y:S01]  /*5c40*/  @!P1 MOV R0, 0xffffffff ;  /* 0xffffffff00009802 */ /* 0x000fe20000000f00 */
[----:B------:R-:W-:Y:S06]  /*5c50*/  RET.REL.NODEC R4 `(_ZN9deep_gemm24sm100_fp8_gemm_1d1d_implILN4cute4UMMA5MajorE0ELS3_0ELj0ELj7168ELj2048ELj128ELj224ELj128ELj64ELj128ELj128ELj64ELj4ELj128ELj128ELj1ELb0ELj146ELNS_8GemmTypeE1ELb0EN7cutlass10bfloat16_tENS_16EpilogueIdentityEEEvPijjj14CUtensorMap_stS9_S9_S9_S9_) ;  /* 0xffffffa004e87950 */ /* 0x000fec0003c3ffff */
.L_x_96:
[----:B------:R-:W-:-:S00]  /*5c60*/  BRA `(.L_x_96) ;  /* 0xfffffffc00fc7947 */ /* 0x000fc0000383ffff */
[----:B------:R-:W-:-:S00]  /*5c70*/  NOP ;  /* 0x0000000000007918 */ /* 0x000fc00000000000 */
        /* <DEDUP_REMOVED lines=8> */
.L_x_100:


//--------------------- .nv.shared._ZN9deep_gemm24sm100_fp8_gemm_1d1d_implILN4cute4UMMA5MajorE0ELS3_0ELj0ELj7168ELj2048ELj128ELj224ELj128ELj64ELj128ELj128ELj64ELj4ELj128ELj128ELj1ELb0ELj146ELNS_8GemmTypeE1ELb0EN7cutlass10bfloat16_tENS_16EpilogueIdentityEEEvPijjj14CUtensorMap_stS9_S9_S9_S9_ --------------------------
	.section	.nv.shared._ZN9deep_gemm24sm100_fp8_gemm_1d1d_implILN4cute4UMMA5MajorE0ELS3_0ELj0ELj7168ELj2048ELj128ELj224ELj128ELj64ELj128ELj128ELj64ELj4ELj128ELj128ELj1ELb0ELj146ELNS_8GemmTypeE1ELb0EN7cutlass10bfloat16_tENS_16EpilogueIdentityEEEvPijjj14CUtensorMap_stS9_S9_S9_S9_,"aw",@nobits
	.sectionflags	@""
	.align	1024
	.zero		1024


//--------------------- .nv.shared.reserved.0     --------------------------
	.section	.nv.shared.reserved.0,"aw",@nobits
	.align	8
	.weak		__nv_reservedSMEM_offset_0_alias
	.size		__nv_reservedSMEM_offset_0_alias, 0, 64
	.other		__nv_reservedSMEM_offset_0_alias,@"STO_CUDA_RESERVED_SHARED STV_DEFAULT"
__nv_reservedSMEM_offset_0_alias:
	.zero		0
.nv.shared.reserved.0:
	.zero		64
	.weak		__nv_reservedSMEM_allocation_phase
	.type		__nv_reservedSMEM_allocation_phase,@object
	.size		__nv_reservedSMEM_allocation_phase,(.L_0 - __nv_reservedSMEM_allocation_phase)
__nv_reservedSMEM_allocation_phase:
	.zero		1
.L_0:
	.zero		7
	.weak		__nv_reservedSMEM_devtool_atexit_pc
	.type		__nv_reservedSMEM_devtool_atexit_pc,@object
	.size		__nv_reservedSMEM_devtool_atexit_pc,(__nv_reservedSMEM_allocation_mask - __nv_reservedSMEM_devtool_atexit_pc)
__nv_reservedSMEM_devtool_atexit_pc:
	.zero		8
	.weak		__nv_reservedSMEM_allocation_mask
	.type		__nv_reservedSMEM_allocation_mask,@object
	.size		__nv_reservedSMEM_allocation_mask,(.L_2 - __nv_reservedSMEM_allocation_mask)
__nv_reservedSMEM_allocation_mask:
	.zero		4
.L_2:


//--------------------- .nv.global                --------------------------
	.section	.nv.global,"aw",@nobits
.nv.global:
	.type		_ZN47_INTERNAL_5722b76f_9_kernel_cu_9d5a8d1d_28938934cute1_E,@object
	.size		_ZN47_INTERNAL_5722b76f_9_kernel_cu_9d5a8d1d_28938934cute1_E,(_ZN47_INTERNAL_5722b76f_9_kernel_cu_9d5a8d1d_28938934cuda3std3__45__cpo6cbeginE - _ZN47_INTERNAL_5722b76f_9_kernel_cu_9d5a8d1d_28938934cute1_E)
_ZN47_INTERNAL_5722b76f_9_kernel_cu_9d5a8d1d_28938934cute1_E:
	.zero		1
	.type		_ZN47_INTERNAL_5722b76f_9_kernel_cu_9d5a8d1d_28938934cuda3std3__45__cpo6cbeginE,@object
	.size		_ZN47_INTERNAL_5722b76f_9_kernel_cu_9d5a8d1d_28938934cuda3std3__45__cpo6cbeginE,(_ZN47_INTERNAL_5722b76f_9_kernel_cu_9d5a8d1d_28938934cuda3std3__48in_placeE - _ZN47_INTERNAL_5722b76f_9_kernel_cu_9d5a8d1d_28938934cuda3std3__45__cpo6cbeginE)
_ZN47_INTERNAL_5722b76f_9_kernel_cu_9d5a8d1d_28938934cuda3std3__45__cpo6cbeginE:
	.zero		1
	.type		_ZN47_INTERNAL_5722b76f_9_kernel_cu_9d5a8d1d_28938934cuda3std3__48in_placeE,@object
	.size		_ZN47_INTERNAL_5722b76f_9_kernel_cu_9d5a8d1d_28938934cuda3std3__48in_placeE,(_ZN47_INTERNAL_5722b76f_9_kernel_cu_9d5a8d1d_28938934cuda3std6ranges3__45__cpo9iter_moveE - _ZN47_INTERNAL_5722b76f_9_kernel_cu_9d5a8d1d_28938934cuda3std3__48in_placeE)
_ZN47_INTERNAL_5722b76f_9_kernel_cu_9d5a8d1d_28938934cuda3std3__48in_placeE:
	.zero		1
	.type		_ZN47_INTERNAL_5722b76f_9_kernel_cu_9d5a8d1d_28938934cuda3std6ranges3__45__cpo9iter_moveE,@object
	.size		_ZN47_INTERNAL_5722b76f_9_kernel_cu_9d5a8d1d_28938934cuda3std6ranges3__45__cpo9iter_moveE,(_ZN47_INTERNAL_5722b76f_9_kernel_cu_9d5a8d1d_28938934cuda3std3__45__cpo5beginE - _ZN47_INTERNAL_5722b76f_9_kernel_cu_9d5a8d1d_28938934cuda3std6ranges3__45__cpo9iter_moveE)
_ZN47_INTERNAL_5722b76f_9_kernel_cu_9d5a8d1d_28938934cuda3std6ranges3__45__cpo9iter_moveE:
	.zero		1
	.type		_ZN47_INTERNAL_5722b76f_9_kernel_cu_9d5a8d1d_28938934cuda3std3__45__cpo5beginE,@object
	.size		_ZN47_INTERNAL_5722b76f_9_kernel_cu_9d5a8d1d_28938934cuda3std3__45__cpo5beginE,(_ZN47_INTERNAL_5722b76f_9_kernel_cu_9d5a8d1d_28938934cuda3std3__449_GLOBAL__N__5722b76f_9_kernel_cu_9d5a8d1d_28938936ignoreE - _ZN47_INTERNAL_5722b76f_9_kernel_cu_9d5a8d1d_28938934cuda3std3__45__cpo5beginE)
_ZN47_INTERNAL_5722b76f_9_kernel_cu_9d5a8d1d_28938934cuda3std3__45__cpo5beginE:
	.zero		1
	.type		_ZN47_INTERNAL_5722b76f_9_kernel_cu_9d5a8d1d_28938934cuda3std3__449_GLOBAL__N__5722b76f_9_kernel_cu_9d5a8d1d_28938936ignoreE,@object
	.size		_ZN47_INTERNAL_5722b76f_9_kernel_cu_9d5a8d1d_28938934cuda3std3__449_GLOBAL__N__5722b76f_9_kernel_cu_9d5a8d1d_28938936ignoreE,(_ZN47_INTERNAL_5722b76f_9_kernel_cu_9d5a8d1d_28938934cute7productE - _ZN47_INTERNAL_5722b76f_9_kernel_cu_9d5a8d1d_28938934cuda3std3__449_GLOBAL__N__5722b76f_9_kernel_cu_9d5a8d1d_28938936ignoreE)
_ZN47_INTERNAL_5722b76f_9_kernel_cu_9d5a8d1d_28938934cuda3std3__449_GLOBAL__N__5722b76f_9_kernel_cu_9d5a8d1d_28938936ignoreE:
	.zero		1
	.type		_ZN47_INTERNAL_5722b76f_9_kernel_cu_9d5a8d1d_28938934cute7productE,@object
	.size		_ZN47_INTERNAL_5722b76f_9_kernel_cu_9d5a8d1d_28938934cute7productE,(_ZN47_INTERNAL_5722b76f_9_kernel_cu_9d5a8d1d_28938934cuda3std3__45__cpo3endE - _ZN47_INTERNAL_5722b76f_9_kernel_cu_9d5a8d1d_28938934cute7productE)
_ZN47_INTERNAL_5722b76f_9_kernel_cu_9d5a8d1d_28938934cute7productE:
	.zero		1
	.type		_ZN47_INTERNAL_5722b76f_9_kernel_cu_9d5a8d1d_28938934cuda3std3__45__cpo3endE,@object
	.size		_ZN47_INTERNAL_5722b76f_9_kernel_cu_9d5a8d1d_28938934cuda3std3__45__cpo3endE,(_ZN47_INTERNAL_5722b76f_9_kernel_cu_9d5a8d1d_28938934cuda3std3__419piecewise_constructE - _ZN47_INTERNAL_5722b76f_9_kernel_cu_9d5a8d1d_28938934cuda3std3__45__cpo3endE)
_ZN47_INTERNAL_5722b76f_9_kernel_cu_9d5a8d1d_28938934cuda3std3__45__cpo3endE:
	.zero		1
	.type		_ZN47_INTERNAL_5722b76f_9_kernel_cu_9d5a8d1d_28938934cuda3std3__419piecewise_constructE,@object
	.size		_ZN47_INTERNAL_5722b76f_9_kernel_cu_9d5a8d1d_28938934cuda3std3__419piecewise_constructE,(_ZN47_INTERNAL_5722b76f_9_kernel_cu_9d5a8d1d_28938934cuda3std3__45__cpo4cendE - _ZN47_INTERNAL_5722b76f_9_kernel_cu_9d5a8d1d_28938934cuda3std3__419piecewise_constructE)
_ZN47_INTERNAL_5722b76f_9_kernel_cu_9d5a8d1d_28938934cuda3std3__419piecewise_constructE:
	.zero		1
	.type		_ZN47_INTERNAL_5722b76f_9_kernel_cu_9d5a8d1d_28938934cuda3std3__45__cpo4cendE,@object
	.size		_ZN47_INTERNAL_5722b76f_9_kernel_cu_9d5a8d1d_28938934cuda3std3__45__cpo4cendE,(_ZN47_INTERNAL_5722b76f_9_kernel_cu_9d5a8d1d_28938934cuda3std6ranges3__45__cpo4swapE - _ZN47_INTERNAL_5722b76f_9_kernel_cu_9d5a8d1d_28938934cuda3std3__45__cpo4cendE)
_ZN47_INTERNAL_5722b76f_9_kernel_cu_9d5a8d1d_28938934cuda3std3__45__cpo4cendE:
	.zero		1
	.type		_ZN47_INTERNAL_5722b76f_9_kernel_cu_9d5a8d1d_28938934cuda3std6ranges3__45__cpo4swapE,@object
	.size		_ZN47_INTERNAL_5722b76f_9_kernel_cu_9d5a8d1d_28938934cuda3std6ranges3__45__cpo4swapE,(.L_10 - _ZN47_INTERNAL_5722b76f_9_kernel_cu_9d5a8d1d_28938934cuda3std6ranges3__45__cpo4swapE)
_ZN47_INTERNAL_5722b76f_9_kernel_cu_9d5a8d1d_28938934cuda3std6ranges3__45__cpo4swapE:
	.zero		1
.L_10:


//--------------------- .nv.constant0._ZN9deep_gemm24sm100_fp8_gemm_1d1d_implILN4cute4UMMA5MajorE0ELS3_0ELj0ELj7168ELj2048ELj128ELj224ELj128ELj64ELj128ELj128ELj64ELj4ELj128ELj128ELj1ELb0ELj146ELNS_8GemmTypeE1ELb0EN7cutlass10bfloat16_tENS_16EpilogueIdentityEEEvPijjj14CUtensorMap_stS9_S9_S9_S9_ --------------------------
	.section	.nv.constant0._ZN9deep_gemm24sm100_fp8_gemm_1d1d_implILN4cute4UMMA5MajorE0ELS3_0ELj0ELj7168ELj2048ELj128ELj224ELj128ELj64ELj128ELj128ELj64ELj4ELj128ELj128ELj1ELb0ELj146ELNS_8GemmTypeE1ELb0EN7cutlass10bfloat16_tENS_16EpilogueIdentityEEEvPijjj14CUtensorMap_stS9_S9_S9_S9_,"a",@progbits
	.sectionflags	@""
	.align	4
.nv.constant0._ZN9deep_gemm24sm100_fp8_gemm_1d1d_implILN4cute4UMMA5MajorE0ELS3_0ELj0ELj7168ELj2048ELj128ELj224ELj128ELj64ELj128ELj128ELj64ELj4ELj128ELj128ELj1ELb0ELj146ELNS_8GemmTypeE1ELb0EN7cutlass10bfloat16_tENS_16EpilogueIdentityEEEvPijjj14CUtensorMap_stS9_S9_S9_S9_:
	.zero		1600


//--------------------- SYMBOLS --------------------------

	.type		.nv.reservedSmem.offset0,@object
	.size		.nv.reservedSmem.offset0,0x4
	.type		.nv.reservedSmem.cap,@object
	.size		.nv.reservedSmem.cap,0x4
